//
// Generated by NVIDIA NVVM Compiler
//
// Compiler Build ID: CL-36424714
// Cuda compilation tools, release 13.0, V13.0.88
// Based on NVVM 20.0.0
//

.version 9.0
.target sm_100
.address_size 64

	// .globl	_Z16haversine_kernelPdS_ddS_i
.func  (.param .align 16 .b8 func_retval0[16]) __internal_trig_reduction_slowpathd
(
	.param .b64 __internal_trig_reduction_slowpathd_param_0
)
;
.func  (.param .b64 func_retval0) __internal_accurate_pow
(
	.param .b64 __internal_accurate_pow_param_0
)
;
.global .align 8 .b8 __cudart_i2opi_d[144] = {8, 93, 141, 31, 177, 95, 251, 107, 234, 146, 82, 138, 247, 57, 7, 61, 123, 241, 229, 235, 199, 186, 39, 117, 45, 234, 95, 158, 102, 63, 70, 79, 183, 9, 203, 39, 207, 126, 54, 109, 31, 109, 10, 90, 139, 17, 47, 239, 15, 152, 5, 222, 255, 151, 248, 31, 59, 40, 249, 189, 139, 95, 132, 156, 244, 57, 83, 131, 57, 214, 145, 57, 65, 126, 95, 180, 38, 112, 156, 233, 132, 68, 187, 46, 245, 53, 130, 232, 62, 167, 41, 177, 28, 235, 29, 254, 28, 146, 209, 9, 234, 46, 73, 6, 224, 210, 77, 66, 58, 110, 36, 183, 97, 197, 187, 222, 171, 99, 81, 254, 65, 144, 67, 60, 153, 149, 98, 219, 192, 221, 52, 245, 209, 87, 39, 252, 41, 21, 68, 78, 110, 131, 249, 162};
.global .align 16 .b8 __cudart_sin_cos_coeffs[128] = {70, 210, 176, 44, 241, 229, 90, 190, 146, 227, 172, 105, 227, 29, 199, 62, 161, 98, 219, 25, 160, 1, 42, 191, 24, 8, 17, 17, 17, 17, 129, 63, 84, 85, 85, 85, 85, 85, 197, 191, 0, 0, 0, 0, 0, 0, 0, 0, 0, 0, 0, 0, 0, 0, 0, 0, 100, 129, 253, 32, 131, 255, 168, 189, 40, 133, 239, 193, 167, 238, 33, 62, 217, 230, 6, 142, 79, 126, 146, 190, 233, 188, 221, 25, 160, 1, 250, 62, 71, 93, 193, 22, 108, 193, 86, 191, 81, 85, 85, 85, 85, 85, 165, 63, 0, 0, 0, 0, 0, 0, 224, 191, 0, 0, 0, 0, 0, 0, 240, 63};

.visible .entry _Z16haversine_kernelPdS_ddS_i(
	.param .u64 .ptr .align 1 _Z16haversine_kernelPdS_ddS_i_param_0,
	.param .u64 .ptr .align 1 _Z16haversine_kernelPdS_ddS_i_param_1,
	.param .f64 _Z16haversine_kernelPdS_ddS_i_param_2,
	.param .f64 _Z16haversine_kernelPdS_ddS_i_param_3,
	.param .u64 .ptr .align 1 _Z16haversine_kernelPdS_ddS_i_param_4,
	.param .u32 _Z16haversine_kernelPdS_ddS_i_param_5
)
{
	.reg .pred 	%p<53>;
	.reg .b32 	%r<86>;
	.reg .b64 	%rd<28>;
	.reg .b64 	%fd<232>;

	ld.param.u64 	%rd1, [_Z16haversine_kernelPdS_ddS_i_param_0];
	ld.param.u64 	%rd2, [_Z16haversine_kernelPdS_ddS_i_param_1];
	ld.param.f64 	%fd60, [_Z16haversine_kernelPdS_ddS_i_param_2];
	ld.param.f64 	%fd61, [_Z16haversine_kernelPdS_ddS_i_param_3];
	ld.param.u64 	%rd3, [_Z16haversine_kernelPdS_ddS_i_param_4];
	ld.param.u32 	%r22, [_Z16haversine_kernelPdS_ddS_i_param_5];
	mov.u32 	%r23, %ctaid.x;
	mov.u32 	%r24, %ntid.x;
	mov.u32 	%r25, %tid.x;
	mad.lo.s32 	%r1, %r23, %r24, %r25;
	setp.ge.s32 	%p1, %r1, %r22;
	@%p1 bra 	$L__BB0_40;
	cvta.to.global.u64 	%rd4, %rd1;
	cvta.to.global.u64 	%rd5, %rd2;
	mul.f64 	%fd62, %fd60, 0d400921FB54442D18;
	div.rn.f64 	%fd1, %fd62, 0d4066800000000000;
	mul.f64 	%fd2, %fd61, 0d400921FB54442D18;
	mul.wide.s32 	%rd6, %r1, 8;
	add.s64 	%rd7, %rd4, %rd6;
	ld.global.f64 	%fd63, [%rd7];
	mul.f64 	%fd64, %fd63, 0d400921FB54442D18;
	div.rn.f64 	%fd3, %fd64, 0d4066800000000000;
	add.s64 	%rd8, %rd5, %rd6;
	ld.global.f64 	%fd65, [%rd8];
	mul.f64 	%fd4, %fd65, 0d400921FB54442D18;
	sub.f64 	%fd66, %fd3, %fd1;
	mul.f64 	%fd5, %fd66, 0d3FE0000000000000;
	abs.f64 	%fd6, %fd5;
	setp.neu.f64 	%p2, %fd6, 0d7FF0000000000000;
	@%p2 bra 	$L__BB0_3;
	mov.f64 	%fd72, 0d0000000000000000;
	mul.rn.f64 	%fd220, %fd5, %fd72;
	mov.b32 	%r80, 0;
	bra.uni 	$L__BB0_5;
$L__BB0_3:
	mul.f64 	%fd67, %fd5, 0d3FE45F306DC9C883;
	cvt.rni.s32.f64 	%r80, %fd67;
	cvt.rn.f64.s32 	%fd68, %r80;
	fma.rn.f64 	%fd69, %fd68, 0dBFF921FB54442D18, %fd5;
	fma.rn.f64 	%fd70, %fd68, 0dBC91A62633145C00, %fd69;
	fma.rn.f64 	%fd220, %fd68, 0dB97B839A252049C0, %fd70;
	setp.ltu.f64 	%p3, %fd6, 0d41E0000000000000;
	@%p3 bra 	$L__BB0_5;
	{ // callseq 0, 0
	.param .b64 param0;
	st.param.f64 	[param0], %fd5;
	.param .align 16 .b8 retval0[16];
	call.uni (retval0), 
	__internal_trig_reduction_slowpathd, 
	(
	param0
	);
	ld.param.f64 	%fd220, [retval0];
	ld.param.b32 	%r80, [retval0+8];
	} // callseq 0
$L__BB0_5:
	shl.b32 	%r28, %r80, 6;
	cvt.u64.u32 	%rd9, %r28;
	and.b64  	%rd10, %rd9, 64;
	mov.u64 	%rd11, __cudart_sin_cos_coeffs;
	add.s64 	%rd12, %rd11, %rd10;
	mul.rn.f64 	%fd73, %fd220, %fd220;
	and.b32  	%r29, %r80, 1;
	setp.eq.b32 	%p4, %r29, 1;
	selp.f64 	%fd74, 0dBDA8FF8320FD8164, 0d3DE5DB65F9785EBA, %p4;
	ld.global.nc.v2.f64 	{%fd75, %fd76}, [%rd12];
	fma.rn.f64 	%fd77, %fd74, %fd73, %fd75;
	fma.rn.f64 	%fd78, %fd77, %fd73, %fd76;
	ld.global.nc.v2.f64 	{%fd79, %fd80}, [%rd12+16];
	fma.rn.f64 	%fd81, %fd78, %fd73, %fd79;
	fma.rn.f64 	%fd82, %fd81, %fd73, %fd80;
	ld.global.nc.v2.f64 	{%fd83, %fd84}, [%rd12+32];
	fma.rn.f64 	%fd85, %fd82, %fd73, %fd83;
	fma.rn.f64 	%fd86, %fd85, %fd73, %fd84;
	fma.rn.f64 	%fd87, %fd86, %fd220, %fd220;
	fma.rn.f64 	%fd88, %fd86, %fd73, 0d3FF0000000000000;
	selp.f64 	%fd89, %fd88, %fd87, %p4;
	and.b32  	%r30, %r80, 2;
	setp.eq.s32 	%p5, %r30, 0;
	mov.f64 	%fd90, 0d0000000000000000;
	sub.f64 	%fd91, %fd90, %fd89;
	selp.f64 	%fd11, %fd89, %fd91, %p5;
	{
	.reg .b32 %temp; 
	mov.b64 	{%temp, %r5}, %fd11;
	}
	mov.f64 	%fd92, 0d4000000000000000;
	{
	.reg .b32 %temp; 
	mov.b64 	{%temp, %r31}, %fd92;
	}
	and.b32  	%r7, %r31, 2146435072;
	setp.eq.s32 	%p6, %r7, 1062207488;
	abs.f64 	%fd12, %fd11;
	{ // callseq 1, 0
	.param .b64 param0;
	st.param.f64 	[param0], %fd12;
	.param .b64 retval0;
	call.uni (retval0), 
	__internal_accurate_pow, 
	(
	param0
	);
	ld.param.f64 	%fd93, [retval0];
	} // callseq 1
	setp.lt.s32 	%p7, %r5, 0;
	neg.f64 	%fd95, %fd93;
	selp.f64 	%fd96, %fd95, %fd93, %p6;
	selp.f64 	%fd222, %fd96, %fd93, %p7;
	setp.neu.f64 	%p8, %fd11, 0d0000000000000000;
	@%p8 bra 	$L__BB0_7;
	setp.eq.s32 	%p9, %r7, 1062207488;
	selp.b32 	%r32, %r5, 0, %p9;
	setp.lt.s32 	%p10, %r31, 0;
	or.b32  	%r33, %r32, 2146435072;
	selp.b32 	%r34, %r33, %r32, %p10;
	mov.b32 	%r35, 0;
	mov.b64 	%fd222, {%r35, %r34};
$L__BB0_7:
	add.f64 	%fd97, %fd11, 0d4000000000000000;
	{
	.reg .b32 %temp; 
	mov.b64 	{%temp, %r36}, %fd97;
	}
	and.b32  	%r37, %r36, 2146435072;
	setp.ne.s32 	%p11, %r37, 2146435072;
	@%p11 bra 	$L__BB0_12;
	setp.num.f64 	%p12, %fd11, %fd11;
	@%p12 bra 	$L__BB0_10;
	mov.f64 	%fd98, 0d4000000000000000;
	add.rn.f64 	%fd222, %fd11, %fd98;
	bra.uni 	$L__BB0_12;
$L__BB0_10:
	setp.neu.f64 	%p13, %fd12, 0d7FF0000000000000;
	@%p13 bra 	$L__BB0_12;
	setp.lt.s32 	%p14, %r5, 0;
	setp.eq.s32 	%p15, %r7, 1062207488;
	setp.lt.s32 	%p16, %r31, 0;
	selp.b32 	%r39, 0, 2146435072, %p16;
	and.b32  	%r40, %r31, 2147483647;
	setp.ne.s32 	%p17, %r40, 1071644672;
	or.b32  	%r41, %r39, -2147483648;
	selp.b32 	%r42, %r41, %r39, %p17;
	selp.b32 	%r43, %r42, %r39, %p15;
	selp.b32 	%r44, %r43, %r39, %p14;
	mov.b32 	%r45, 0;
	mov.b64 	%fd222, {%r45, %r44};
$L__BB0_12:
	setp.eq.f64 	%p18, %fd11, 0d3FF0000000000000;
	selp.f64 	%fd19, 0d3FF0000000000000, %fd222, %p18;
	abs.f64 	%fd20, %fd1;
	setp.neu.f64 	%p19, %fd20, 0d7FF0000000000000;
	@%p19 bra 	$L__BB0_14;
	mov.f64 	%fd104, 0d0000000000000000;
	mul.rn.f64 	%fd224, %fd1, %fd104;
	mov.b32 	%r82, 1;
	bra.uni 	$L__BB0_17;
$L__BB0_14:
	mul.f64 	%fd99, %fd1, 0d3FE45F306DC9C883;
	cvt.rni.s32.f64 	%r81, %fd99;
	cvt.rn.f64.s32 	%fd100, %r81;
	fma.rn.f64 	%fd101, %fd100, 0dBFF921FB54442D18, %fd1;
	fma.rn.f64 	%fd102, %fd100, 0dBC91A62633145C00, %fd101;
	fma.rn.f64 	%fd224, %fd100, 0dB97B839A252049C0, %fd102;
	setp.ltu.f64 	%p20, %fd20, 0d41E0000000000000;
	@%p20 bra 	$L__BB0_16;
	{ // callseq 2, 0
	.param .b64 param0;
	st.param.f64 	[param0], %fd1;
	.param .align 16 .b8 retval0[16];
	call.uni (retval0), 
	__internal_trig_reduction_slowpathd, 
	(
	param0
	);
	ld.param.f64 	%fd224, [retval0];
	ld.param.b32 	%r81, [retval0+8];
	} // callseq 2
$L__BB0_16:
	add.s32 	%r82, %r81, 1;
$L__BB0_17:
	shl.b32 	%r48, %r82, 6;
	cvt.u64.u32 	%rd13, %r48;
	and.b64  	%rd14, %rd13, 64;
	add.s64 	%rd16, %rd11, %rd14;
	mul.rn.f64 	%fd105, %fd224, %fd224;
	and.b32  	%r49, %r82, 1;
	setp.eq.b32 	%p21, %r49, 1;
	selp.f64 	%fd106, 0dBDA8FF8320FD8164, 0d3DE5DB65F9785EBA, %p21;
	ld.global.nc.v2.f64 	{%fd107, %fd108}, [%rd16];
	fma.rn.f64 	%fd109, %fd106, %fd105, %fd107;
	fma.rn.f64 	%fd110, %fd109, %fd105, %fd108;
	ld.global.nc.v2.f64 	{%fd111, %fd112}, [%rd16+16];
	fma.rn.f64 	%fd113, %fd110, %fd105, %fd111;
	fma.rn.f64 	%fd114, %fd113, %fd105, %fd112;
	ld.global.nc.v2.f64 	{%fd115, %fd116}, [%rd16+32];
	fma.rn.f64 	%fd117, %fd114, %fd105, %fd115;
	fma.rn.f64 	%fd118, %fd117, %fd105, %fd116;
	fma.rn.f64 	%fd119, %fd118, %fd224, %fd224;
	fma.rn.f64 	%fd120, %fd118, %fd105, 0d3FF0000000000000;
	selp.f64 	%fd121, %fd120, %fd119, %p21;
	and.b32  	%r50, %r82, 2;
	setp.eq.s32 	%p22, %r50, 0;
	mov.f64 	%fd122, 0d0000000000000000;
	sub.f64 	%fd123, %fd122, %fd121;
	selp.f64 	%fd26, %fd121, %fd123, %p22;
	abs.f64 	%fd27, %fd3;
	setp.neu.f64 	%p23, %fd27, 0d7FF0000000000000;
	@%p23 bra 	$L__BB0_19;
	mov.f64 	%fd129, 0d0000000000000000;
	mul.rn.f64 	%fd226, %fd3, %fd129;
	mov.b32 	%r84, 1;
	bra.uni 	$L__BB0_22;
$L__BB0_19:
	mul.f64 	%fd124, %fd3, 0d3FE45F306DC9C883;
	cvt.rni.s32.f64 	%r83, %fd124;
	cvt.rn.f64.s32 	%fd125, %r83;
	fma.rn.f64 	%fd126, %fd125, 0dBFF921FB54442D18, %fd3;
	fma.rn.f64 	%fd127, %fd125, 0dBC91A62633145C00, %fd126;
	fma.rn.f64 	%fd226, %fd125, 0dB97B839A252049C0, %fd127;
	setp.ltu.f64 	%p24, %fd27, 0d41E0000000000000;
	@%p24 bra 	$L__BB0_21;
	{ // callseq 3, 0
	.param .b64 param0;
	st.param.f64 	[param0], %fd3;
	.param .align 16 .b8 retval0[16];
	call.uni (retval0), 
	__internal_trig_reduction_slowpathd, 
	(
	param0
	);
	ld.param.f64 	%fd226, [retval0];
	ld.param.b32 	%r83, [retval0+8];
	} // callseq 3
$L__BB0_21:
	add.s32 	%r84, %r83, 1;
$L__BB0_22:
	shl.b32 	%r53, %r84, 6;
	cvt.u64.u32 	%rd17, %r53;
	and.b64  	%rd18, %rd17, 64;
	add.s64 	%rd20, %rd11, %rd18;
	mul.rn.f64 	%fd130, %fd226, %fd226;
	and.b32  	%r54, %r84, 1;
	setp.eq.b32 	%p25, %r54, 1;
	selp.f64 	%fd131, 0dBDA8FF8320FD8164, 0d3DE5DB65F9785EBA, %p25;
	ld.global.nc.v2.f64 	{%fd132, %fd133}, [%rd20];
	fma.rn.f64 	%fd134, %fd131, %fd130, %fd132;
	fma.rn.f64 	%fd135, %fd134, %fd130, %fd133;
	ld.global.nc.v2.f64 	{%fd136, %fd137}, [%rd20+16];
	fma.rn.f64 	%fd138, %fd135, %fd130, %fd136;
	fma.rn.f64 	%fd139, %fd138, %fd130, %fd137;
	ld.global.nc.v2.f64 	{%fd140, %fd141}, [%rd20+32];
	fma.rn.f64 	%fd142, %fd139, %fd130, %fd140;
	fma.rn.f64 	%fd143, %fd142, %fd130, %fd141;
	fma.rn.f64 	%fd144, %fd143, %fd226, %fd226;
	fma.rn.f64 	%fd145, %fd143, %fd130, 0d3FF0000000000000;
	selp.f64 	%fd146, %fd145, %fd144, %p25;
	and.b32  	%r55, %r84, 2;
	setp.eq.s32 	%p26, %r55, 0;
	mov.f64 	%fd147, 0d0000000000000000;
	sub.f64 	%fd148, %fd147, %fd146;
	selp.f64 	%fd149, %fd146, %fd148, %p26;
	mul.f64 	%fd33, %fd26, %fd149;
	div.rn.f64 	%fd150, %fd4, 0d4066800000000000;
	div.rn.f64 	%fd151, %fd2, 0d4066800000000000;
	sub.f64 	%fd152, %fd150, %fd151;
	mul.f64 	%fd34, %fd152, 0d3FE0000000000000;
	abs.f64 	%fd35, %fd34;
	setp.neu.f64 	%p27, %fd35, 0d7FF0000000000000;
	@%p27 bra 	$L__BB0_24;
	mov.f64 	%fd158, 0d0000000000000000;
	mul.rn.f64 	%fd227, %fd34, %fd158;
	mov.b32 	%r85, 0;
	bra.uni 	$L__BB0_26;
$L__BB0_24:
	mul.f64 	%fd153, %fd34, 0d3FE45F306DC9C883;
	cvt.rni.s32.f64 	%r85, %fd153;
	cvt.rn.f64.s32 	%fd154, %r85;
	fma.rn.f64 	%fd155, %fd154, 0dBFF921FB54442D18, %fd34;
	fma.rn.f64 	%fd156, %fd154, 0dBC91A62633145C00, %fd155;
	fma.rn.f64 	%fd227, %fd154, 0dB97B839A252049C0, %fd156;
	setp.ltu.f64 	%p28, %fd35, 0d41E0000000000000;
	@%p28 bra 	$L__BB0_26;
	{ // callseq 4, 0
	.param .b64 param0;
	st.param.f64 	[param0], %fd34;
	.param .align 16 .b8 retval0[16];
	call.uni (retval0), 
	__internal_trig_reduction_slowpathd, 
	(
	param0
	);
	ld.param.f64 	%fd227, [retval0];
	ld.param.b32 	%r85, [retval0+8];
	} // callseq 4
$L__BB0_26:
	setp.eq.s32 	%p29, %r7, 1062207488;
	shl.b32 	%r59, %r85, 6;
	cvt.u64.u32 	%rd21, %r59;
	and.b64  	%rd22, %rd21, 64;
	add.s64 	%rd24, %rd11, %rd22;
	mul.rn.f64 	%fd159, %fd227, %fd227;
	and.b32  	%r60, %r85, 1;
	setp.eq.b32 	%p30, %r60, 1;
	selp.f64 	%fd160, 0dBDA8FF8320FD8164, 0d3DE5DB65F9785EBA, %p30;
	ld.global.nc.v2.f64 	{%fd161, %fd162}, [%rd24];
	fma.rn.f64 	%fd163, %fd160, %fd159, %fd161;
	fma.rn.f64 	%fd164, %fd163, %fd159, %fd162;
	ld.global.nc.v2.f64 	{%fd165, %fd166}, [%rd24+16];
	fma.rn.f64 	%fd167, %fd164, %fd159, %fd165;
	fma.rn.f64 	%fd168, %fd167, %fd159, %fd166;
	ld.global.nc.v2.f64 	{%fd169, %fd170}, [%rd24+32];
	fma.rn.f64 	%fd171, %fd168, %fd159, %fd169;
	fma.rn.f64 	%fd172, %fd171, %fd159, %fd170;
	fma.rn.f64 	%fd173, %fd172, %fd227, %fd227;
	fma.rn.f64 	%fd174, %fd172, %fd159, 0d3FF0000000000000;
	selp.f64 	%fd175, %fd174, %fd173, %p30;
	and.b32  	%r61, %r85, 2;
	setp.eq.s32 	%p31, %r61, 0;
	mov.f64 	%fd176, 0d0000000000000000;
	sub.f64 	%fd177, %fd176, %fd175;
	selp.f64 	%fd40, %fd175, %fd177, %p31;
	{
	.reg .b32 %temp; 
	mov.b64 	{%temp, %r21}, %fd40;
	}
	abs.f64 	%fd41, %fd40;
	{ // callseq 5, 0
	.param .b64 param0;
	st.param.f64 	[param0], %fd41;
	.param .b64 retval0;
	call.uni (retval0), 
	__internal_accurate_pow, 
	(
	param0
	);
	ld.param.f64 	%fd178, [retval0];
	} // callseq 5
	setp.lt.s32 	%p32, %r21, 0;
	neg.f64 	%fd180, %fd178;
	selp.f64 	%fd181, %fd180, %fd178, %p29;
	selp.f64 	%fd229, %fd181, %fd178, %p32;
	setp.neu.f64 	%p33, %fd40, 0d0000000000000000;
	@%p33 bra 	$L__BB0_28;
	setp.eq.s32 	%p34, %r7, 1062207488;
	selp.b32 	%r62, %r21, 0, %p34;
	setp.lt.s32 	%p35, %r31, 0;
	or.b32  	%r63, %r62, 2146435072;
	selp.b32 	%r64, %r63, %r62, %p35;
	mov.b32 	%r65, 0;
	mov.b64 	%fd229, {%r65, %r64};
$L__BB0_28:
	add.f64 	%fd182, %fd40, 0d4000000000000000;
	{
	.reg .b32 %temp; 
	mov.b64 	{%temp, %r66}, %fd182;
	}
	and.b32  	%r67, %r66, 2146435072;
	setp.ne.s32 	%p36, %r67, 2146435072;
	@%p36 bra 	$L__BB0_33;
	setp.num.f64 	%p37, %fd40, %fd40;
	@%p37 bra 	$L__BB0_31;
	mov.f64 	%fd183, 0d4000000000000000;
	add.rn.f64 	%fd229, %fd40, %fd183;
	bra.uni 	$L__BB0_33;
$L__BB0_31:
	setp.neu.f64 	%p38, %fd41, 0d7FF0000000000000;
	@%p38 bra 	$L__BB0_33;
	setp.lt.s32 	%p39, %r21, 0;
	setp.eq.s32 	%p40, %r7, 1062207488;
	setp.lt.s32 	%p41, %r31, 0;
	selp.b32 	%r69, 0, 2146435072, %p41;
	and.b32  	%r70, %r31, 2147483647;
	setp.ne.s32 	%p42, %r70, 1071644672;
	or.b32  	%r71, %r69, -2147483648;
	selp.b32 	%r72, %r71, %r69, %p42;
	selp.b32 	%r73, %r72, %r69, %p40;
	selp.b32 	%r74, %r73, %r69, %p39;
	mov.b32 	%r75, 0;
	mov.b64 	%fd229, {%r75, %r74};
$L__BB0_33:
	setp.eq.f64 	%p43, %fd40, 0d3FF0000000000000;
	selp.f64 	%fd184, 0d3FF0000000000000, %fd229, %p43;
	fma.rn.f64 	%fd185, %fd33, %fd184, %fd19;
	sqrt.rn.f64 	%fd48, %fd185;
	mov.f64 	%fd186, 0d3FF0000000000000;
	sub.f64 	%fd187, %fd186, %fd185;
	sqrt.rn.f64 	%fd49, %fd187;
	abs.f64 	%fd50, %fd49;
	abs.f64 	%fd51, %fd48;
	setp.leu.f64 	%p44, %fd51, %fd50;
	setp.gt.f64 	%p45, %fd51, %fd50;
	selp.f64 	%fd52, %fd51, %fd50, %p45;
	selp.f64 	%fd188, %fd50, %fd51, %p45;
	div.rn.f64 	%fd189, %fd188, %fd52;
	mul.f64 	%fd190, %fd189, %fd189;
	fma.rn.f64 	%fd191, %fd190, 0dBEF53E1D2A25FF7E, 0d3F2D3B63DBB65B49;
	fma.rn.f64 	%fd192, %fd191, %fd190, 0dBF5312788DDE082E;
	fma.rn.f64 	%fd193, %fd192, %fd190, 0d3F6F9690C8249315;
	fma.rn.f64 	%fd194, %fd193, %fd190, 0dBF82CF5AABC7CF0D;
	fma.rn.f64 	%fd195, %fd194, %fd190, 0d3F9162B0B2A3BFDE;
	fma.rn.f64 	%fd196, %fd195, %fd190, 0dBF9A7256FEB6FC6B;
	fma.rn.f64 	%fd197, %fd196, %fd190, 0d3FA171560CE4A489;
	fma.rn.f64 	%fd198, %fd197, %fd190, 0dBFA4F44D841450E4;
	fma.rn.f64 	%fd199, %fd198, %fd190, 0d3FA7EE3D3F36BB95;
	fma.rn.f64 	%fd200, %fd199, %fd190, 0dBFAAD32AE04A9FD1;
	fma.rn.f64 	%fd201, %fd200, %fd190, 0d3FAE17813D66954F;
	fma.rn.f64 	%fd202, %fd201, %fd190, 0dBFB11089CA9A5BCD;
	fma.rn.f64 	%fd203, %fd202, %fd190, 0d3FB3B12B2DB51738;
	fma.rn.f64 	%fd204, %fd203, %fd190, 0dBFB745D022F8DC5C;
	fma.rn.f64 	%fd205, %fd204, %fd190, 0d3FBC71C709DFE927;
	fma.rn.f64 	%fd206, %fd205, %fd190, 0dBFC2492491FA1744;
	fma.rn.f64 	%fd207, %fd206, %fd190, 0d3FC99999999840D2;
	fma.rn.f64 	%fd208, %fd207, %fd190, 0dBFD555555555544C;
	mul.f64 	%fd209, %fd190, %fd208;
	fma.rn.f64 	%fd53, %fd209, %fd189, %fd189;
	@%p44 bra 	$L__BB0_35;
	{
	.reg .b32 %temp; 
	mov.b64 	{%temp, %r77}, %fd49;
	}
	setp.lt.s32 	%p47, %r77, 0;
	neg.f64 	%fd212, %fd53;
	selp.f64 	%fd213, %fd53, %fd212, %p47;
	add.f64 	%fd230, %fd213, 0d3FF921FB54442D18;
	bra.uni 	$L__BB0_36;
$L__BB0_35:
	{
	.reg .b32 %temp; 
	mov.b64 	{%temp, %r76}, %fd49;
	}
	setp.lt.s32 	%p46, %r76, 0;
	mov.f64 	%fd210, 0d400921FB54442D18;
	sub.f64 	%fd211, %fd210, %fd53;
	selp.f64 	%fd230, %fd211, %fd53, %p46;
$L__BB0_36:
	setp.neu.f64 	%p48, %fd52, 0d0000000000000000;
	@%p48 bra 	$L__BB0_38;
	{
	.reg .b32 %temp; 
	mov.b64 	{%temp, %r79}, %fd49;
	}
	setp.lt.s32 	%p51, %r79, 0;
	selp.f64 	%fd231, 0d400921FB54442D18, 0d0000000000000000, %p51;
	bra.uni 	$L__BB0_39;
$L__BB0_38:
	setp.eq.f64 	%p49, %fd50, %fd51;
	{
	.reg .b32 %temp; 
	mov.b64 	{%temp, %r78}, %fd49;
	}
	setp.lt.s32 	%p50, %r78, 0;
	selp.f64 	%fd214, 0d4002D97C7F3321D2, 0d3FE921FB54442D18, %p50;
	selp.f64 	%fd231, %fd214, %fd230, %p49;
$L__BB0_39:
	add.rn.f64 	%fd215, %fd50, %fd51;
	setp.nan.f64 	%p52, %fd215, %fd215;
	copysign.f64 	%fd216, %fd48, %fd231;
	selp.f64 	%fd217, %fd215, %fd216, %p52;
	add.f64 	%fd218, %fd217, %fd217;
	mul.f64 	%fd219, %fd218, 0d40AEED999999999A;
	cvta.to.global.u64 	%rd25, %rd3;
	add.s64 	%rd27, %rd25, %rd6;
	st.global.f64 	[%rd27], %fd219;
$L__BB0_40:
	ret;

}
.func  (.param .align 16 .b8 func_retval0[16]) __internal_trig_reduction_slowpathd(
	.param .b64 __internal_trig_reduction_slowpathd_param_0
)
{
	.local .align 8 .b8 	__local_depot1[40];
	.reg .b64 	%SP;
	.reg .b64 	%SPL;
	.reg .pred 	%p<10>;
	.reg .b32 	%r<47>;
	.reg .b64 	%rd<74>;
	.reg .b64 	%fd<5>;

	mov.u64 	%SPL, __local_depot1;
	ld.param.f64 	%fd4, [__internal_trig_reduction_slowpathd_param_0];
	add.u64 	%rd1, %SPL, 0;
	{
	.reg .b32 %temp; 
	mov.b64 	{%temp, %r1}, %fd4;
	}
	shr.u32 	%r2, %r1, 20;
	and.b32  	%r3, %r2, 2047;
	setp.eq.s32 	%p1, %r3, 2047;
	mov.b32 	%r46, 0;
	@%p1 bra 	$L__BB1_9;
	add.s32 	%r20, %r3, -1024;
	mov.b64 	%rd20, %fd4;
	shl.b64 	%rd2, %rd20, 11;
	shr.u32 	%r4, %r20, 6;
	sub.s32 	%r45, 15, %r4;
	sub.s32 	%r21, 19, %r4;
	setp.lt.u32 	%p2, %r20, 128;
	selp.b32 	%r6, 18, %r21, %p2;
	setp.ge.s32 	%p3, %r45, %r6;
	mov.b64 	%rd70, 0;
	@%p3 bra 	$L__BB1_4;
	add.s32 	%r23, %r6, %r4;
	neg.s32 	%r43, %r23;
	or.b64  	%rd3, %rd2, -9223372036854775808;
	mov.b64 	%rd70, 0;
	mov.b32 	%r42, 0;
	mov.u64 	%rd25, __cudart_i2opi_d;
	mov.u32 	%r44, %r45;
$L__BB1_3:
	.pragma "nounroll";
	mul.wide.s32 	%rd22, %r42, 8;
	add.s64 	%rd23, %rd1, %rd22;
	mul.wide.s32 	%rd24, %r44, 8;
	add.s64 	%rd26, %rd25, %rd24;
	ld.global.nc.u64 	%rd27, [%rd26];
	{
	.reg .u32 %r0, %r1, %r2, %r3, %alo, %ahi, %blo, %bhi, %clo, %chi;
	mov.b64 	{%alo,%ahi}, %rd27;
	mov.b64 	{%blo,%bhi}, %rd3;
	mov.b64 	{%clo,%chi}, %rd70;
	mad.lo.cc.u32 	%r0, %alo, %blo, %clo;
	madc.hi.cc.u32 	%r1, %alo, %blo, %chi;
	madc.hi.u32 	%r2, %alo, %bhi, 0;
	mad.lo.cc.u32 	%r1, %alo, %bhi, %r1;
	madc.hi.cc.u32 	%r2, %ahi, %blo, %r2;
	madc.hi.u32 	%r3, %ahi, %bhi, 0;
	mad.lo.cc.u32 	%r1, %ahi, %blo, %r1;
	madc.lo.cc.u32 	%r2, %ahi, %bhi, %r2;
	addc.u32 	%r3, %r3, 0;
	mov.b64 	%rd28, {%r0,%r1};
	mov.b64 	%rd70, {%r2,%r3};
	}
	st.local.u64 	[%rd23], %rd28;
	add.s32 	%r44, %r44, 1;
	add.s32 	%r43, %r43, 1;
	add.s32 	%r42, %r42, 1;
	setp.ne.s32 	%p4, %r43, -15;
	mov.u32 	%r45, %r6;
	@%p4 bra 	$L__BB1_3;
$L__BB1_4:
	cvt.s64.s32 	%rd29, %r45;
	cvt.u64.u32 	%rd30, %r4;
	add.s64 	%rd31, %rd30, %rd29;
	shl.b64 	%rd32, %rd31, 3;
	add.s64 	%rd33, %rd1, %rd32;
	st.local.u64 	[%rd33+-120], %rd70;
	and.b32  	%r15, %r2, 63;
	ld.local.u64 	%rd72, [%rd1+16];
	ld.local.u64 	%rd71, [%rd1+24];
	setp.eq.s32 	%p5, %r15, 0;
	@%p5 bra 	$L__BB1_6;
	shl.b64 	%rd34, %rd71, %r15;
	shr.u64 	%rd35, %rd72, 1;
	xor.b32  	%r24, %r15, 63;
	shr.u64 	%rd36, %rd35, %r24;
	or.b64  	%rd71, %rd34, %rd36;
	ld.local.u64 	%rd37, [%rd1+8];
	shl.b64 	%rd38, %rd72, %r15;
	shr.u64 	%rd39, %rd37, 1;
	shr.u64 	%rd40, %rd39, %r24;
	or.b64  	%rd72, %rd38, %rd40;
$L__BB1_6:
	and.b32  	%r25, %r1, -2147483648;
	shr.u64 	%rd41, %rd71, 62;
	cvt.u32.u64 	%r26, %rd41;
	mov.b64 	{%r27, %r28}, %rd71;
	mov.b64 	{%r29, %r30}, %rd72;
	shf.l.wrap.b32 	%r31, %r30, %r27, 2;
	shf.l.wrap.b32 	%r32, %r27, %r28, 2;
	mov.b64 	%rd42, {%r31, %r32};
	shl.b64 	%rd43, %rd72, 2;
	shr.u64 	%rd44, %rd42, 63;
	cvt.u32.u64 	%r33, %rd44;
	add.s32 	%r34, %r33, %r26;
	setp.eq.s32 	%p6, %r25, 0;
	neg.s32 	%r35, %r34;
	selp.b32 	%r46, %r34, %r35, %p6;
	setp.gt.s64 	%p7, %rd42, -1;
	mov.b64 	%rd45, 0;
	{
	.reg .u32 %r0, %r1, %r2, %r3, %a0, %a1, %a2, %a3, %b0, %b1, %b2, %b3;
	mov.b64 	{%a0,%a1}, %rd45;
	mov.b64 	{%a2,%a3}, %rd45;
	mov.b64 	{%b0,%b1}, %rd43;
	mov.b64 	{%b2,%b3}, %rd42;
	sub.cc.u32 	%r0, %a0, %b0;
	subc.cc.u32 	%r1, %a1, %b1;
	subc.cc.u32 	%r2, %a2, %b2;
	subc.u32 	%r3, %a3, %b3;
	mov.b64 	%rd46, {%r0,%r1};
	mov.b64 	%rd47, {%r2,%r3};
	}
	xor.b32  	%r36, %r25, -2147483648;
	selp.b64 	%rd73, %rd42, %rd47, %p7;
	selp.b64 	%rd14, %rd43, %rd46, %p7;
	selp.b32 	%r17, %r25, %r36, %p7;
	clz.b64 	%r37, %rd73;
	cvt.u64.u32 	%rd15, %r37;
	setp.eq.s32 	%p8, %r37, 0;
	@%p8 bra 	$L__BB1_8;
	cvt.u32.u64 	%r38, %rd15;
	and.b32  	%r39, %r38, 63;
	shl.b64 	%rd48, %rd73, %r39;
	shr.u64 	%rd49, %rd14, 1;
	not.b32 	%r40, %r38;
	and.b32  	%r41, %r40, 63;
	shr.u64 	%rd50, %rd49, %r41;
	or.b64  	%rd73, %rd48, %rd50;
$L__BB1_8:
	mov.b64 	%rd51, -3958705157555305931;
	{
	.reg .u32 %r0, %r1, %r2, %r3, %alo, %ahi, %blo, %bhi;
	mov.b64 	{%alo,%ahi}, %rd73;
	mov.b64 	{%blo,%bhi}, %rd51;
	mul.lo.u32 	%r0, %alo, %blo;
	mul.hi.u32 	%r1, %alo, %blo;
	mad.lo.cc.u32 	%r1, %alo, %bhi, %r1;
	madc.hi.u32 	%r2, %alo, %bhi, 0;
	mad.lo.cc.u32 	%r1, %ahi, %blo, %r1;
	madc.hi.cc.u32 	%r2, %ahi, %blo, %r2;
	madc.hi.u32 	%r3, %ahi, %bhi, 0;
	mad.lo.cc.u32 	%r2, %ahi, %bhi, %r2;
	addc.u32 	%r3, %r3, 0;
	mov.b64 	%rd52, {%r0,%r1};
	mov.b64 	%rd53, {%r2,%r3};
	}
	setp.gt.s64 	%p9, %rd53, 0;
	{
	.reg .u32 %r0, %r1, %r2, %r3, %a0, %a1, %a2, %a3, %b0, %b1, %b2, %b3;
	mov.b64 	{%a0,%a1}, %rd52;
	mov.b64 	{%a2,%a3}, %rd53;
	mov.b64 	{%b0,%b1}, %rd52;
	mov.b64 	{%b2,%b3}, %rd53;
	add.cc.u32 	%r0, %a0, %b0;
	addc.cc.u32 	%r1, %a1, %b1;
	addc.cc.u32 	%r2, %a2, %b2;
	addc.u32 	%r3, %a3, %b3;
	mov.b64 	%rd54, {%r0,%r1};
	mov.b64 	%rd55, {%r2,%r3};
	}
	selp.b64 	%rd56, %rd55, %rd53, %p9;
	selp.s64 	%rd57, -1, 0, %p9;
	sub.s64 	%rd58, %rd57, %rd15;
	cvt.u64.u32 	%rd59, %r17;
	shl.b64 	%rd60, %rd59, 32;
	add.s64 	%rd61, %rd56, 1;
	shr.u64 	%rd62, %rd61, 10;
	add.s64 	%rd63, %rd62, 1;
	shr.u64 	%rd64, %rd63, 1;
	shl.b64 	%rd65, %rd58, 52;
	add.s64 	%rd66, %rd65, %rd64;
	add.s64 	%rd67, %rd66, 4602678819172646912;
	or.b64  	%rd68, %rd67, %rd60;
	mov.b64 	%fd4, %rd68;
$L__BB1_9:
	st.param.f64 	[func_retval0], %fd4;
	st.param.b32 	[func_retval0+8], %r46;
	ret;

}
.func  (.param .b64 func_retval0) __internal_accurate_pow(
	.param .b64 __internal_accurate_pow_param_0
)
{
	.reg .pred 	%p<8>;
	.reg .b32 	%r<49>;
	.reg .b32 	%f<3>;
	.reg .b64 	%fd<109>;

	ld.param.f64 	%fd10, [__internal_accurate_pow_param_0];
	{
	.reg .b32 %temp; 
	mov.b64 	{%temp, %r46}, %fd10;
	}
	{
	.reg .b32 %temp; 
	mov.b64 	{%r45, %temp}, %fd10;
	}
	shr.u32 	%r47, %r46, 20;
	setp.gt.u32 	%p1, %r46, 1048575;
	@%p1 bra 	$L__BB2_2;
	mul.f64 	%fd11, %fd10, 0d4350000000000000;
	{
	.reg .b32 %temp; 
	mov.b64 	{%temp, %r46}, %fd11;
	}
	{
	.reg .b32 %temp; 
	mov.b64 	{%r45, %temp}, %fd11;
	}
	shr.u32 	%r16, %r46, 20;
	add.s32 	%r47, %r16, -54;
$L__BB2_2:
	add.s32 	%r48, %r47, -1023;
	and.b32  	%r17, %r46, -2146435073;
	or.b32  	%r18, %r17, 1072693248;
	mov.b64 	%fd107, {%r45, %r18};
	setp.lt.u32 	%p2, %r18, 1073127583;
	@%p2 bra 	$L__BB2_4;
	{
	.reg .b32 %temp; 
	mov.b64 	{%r19, %temp}, %fd107;
	}
	{
	.reg .b32 %temp; 
	mov.b64 	{%temp, %r20}, %fd107;
	}
	add.s32 	%r21, %r20, -1048576;
	mov.b64 	%fd107, {%r19, %r21};
	add.s32 	%r48, %r47, -1022;
$L__BB2_4:
	add.f64 	%fd12, %fd107, 0dBFF0000000000000;
	add.f64 	%fd13, %fd107, 0d3FF0000000000000;
	rcp.approx.ftz.f64 	%fd14, %fd13;
	neg.f64 	%fd15, %fd13;
	fma.rn.f64 	%fd16, %fd15, %fd14, 0d3FF0000000000000;
	fma.rn.f64 	%fd17, %fd16, %fd16, %fd16;
	fma.rn.f64 	%fd18, %fd17, %fd14, %fd14;
	mul.f64 	%fd19, %fd12, %fd18;
	fma.rn.f64 	%fd20, %fd12, %fd18, %fd19;
	mul.f64 	%fd21, %fd20, %fd20;
	fma.rn.f64 	%fd22, %fd21, 0d3EB0F5FF7D2CAFE2, 0d3ED0F5D241AD3B5A;
	fma.rn.f64 	%fd23, %fd22, %fd21, 0d3EF3B20A75488A3F;
	fma.rn.f64 	%fd24, %fd23, %fd21, 0d3F1745CDE4FAECD5;
	fma.rn.f64 	%fd25, %fd24, %fd21, 0d3F3C71C7258A578B;
	fma.rn.f64 	%fd26, %fd25, %fd21, 0d3F6249249242B910;
	fma.rn.f64 	%fd27, %fd26, %fd21, 0d3F89999999999DFB;
	sub.f64 	%fd28, %fd12, %fd20;
	add.f64 	%fd29, %fd28, %fd28;
	neg.f64 	%fd30, %fd20;
	fma.rn.f64 	%fd31, %fd30, %fd12, %fd29;
	mul.f64 	%fd32, %fd18, %fd31;
	fma.rn.f64 	%fd33, %fd21, %fd27, 0d3FB5555555555555;
	mov.f64 	%fd34, 0d3FB5555555555555;
	sub.f64 	%fd35, %fd34, %fd33;
	fma.rn.f64 	%fd36, %fd21, %fd27, %fd35;
	add.f64 	%fd37, %fd36, 0dBC46A4CB00B9E7B0;
	add.f64 	%fd38, %fd33, %fd37;
	sub.f64 	%fd39, %fd33, %fd38;
	add.f64 	%fd40, %fd37, %fd39;
	mul.rn.f64 	%fd41, %fd20, %fd20;
	neg.f64 	%fd42, %fd41;
	fma.rn.f64 	%fd43, %fd20, %fd20, %fd42;
	{
	.reg .b32 %temp; 
	mov.b64 	{%r22, %temp}, %fd32;
	}
	{
	.reg .b32 %temp; 
	mov.b64 	{%temp, %r23}, %fd32;
	}
	add.s32 	%r24, %r23, 1048576;
	mov.b64 	%fd44, {%r22, %r24};
	fma.rn.f64 	%fd45, %fd20, %fd44, %fd43;
	mul.rn.f64 	%fd46, %fd41, %fd20;
	neg.f64 	%fd47, %fd46;
	fma.rn.f64 	%fd48, %fd41, %fd20, %fd47;
	fma.rn.f64 	%fd49, %fd41, %fd32, %fd48;
	fma.rn.f64 	%fd50, %fd45, %fd20, %fd49;
	mul.rn.f64 	%fd51, %fd38, %fd46;
	neg.f64 	%fd52, %fd51;
	fma.rn.f64 	%fd53, %fd38, %fd46, %fd52;
	fma.rn.f64 	%fd54, %fd38, %fd50, %fd53;
	fma.rn.f64 	%fd55, %fd40, %fd46, %fd54;
	add.f64 	%fd56, %fd51, %fd55;
	sub.f64 	%fd57, %fd51, %fd56;
	add.f64 	%fd58, %fd55, %fd57;
	add.f64 	%fd59, %fd20, %fd56;
	sub.f64 	%fd60, %fd20, %fd59;
	add.f64 	%fd61, %fd56, %fd60;
	add.f64 	%fd62, %fd58, %fd61;
	add.f64 	%fd63, %fd32, %fd62;
	add.f64 	%fd64, %fd59, %fd63;
	sub.f64 	%fd65, %fd59, %fd64;
	add.f64 	%fd66, %fd63, %fd65;
	xor.b32  	%r25, %r48, -2147483648;
	mov.b32 	%r26, 1127219200;
	mov.b64 	%fd67, {%r25, %r26};
	mov.b32 	%r27, -2147483648;
	mov.b64 	%fd68, {%r27, %r26};
	sub.f64 	%fd69, %fd67, %fd68;
	fma.rn.f64 	%fd70, %fd69, 0d3FE62E42FEFA39EF, %fd64;
	fma.rn.f64 	%fd71, %fd69, 0dBFE62E42FEFA39EF, %fd70;
	sub.f64 	%fd72, %fd71, %fd64;
	sub.f64 	%fd73, %fd66, %fd72;
	fma.rn.f64 	%fd74, %fd69, 0d3C7ABC9E3B39803F, %fd73;
	add.f64 	%fd75, %fd70, %fd74;
	sub.f64 	%fd76, %fd70, %fd75;
	add.f64 	%fd77, %fd74, %fd76;
	mov.f64 	%fd78, 0d4000000000000000;
	{
	.reg .b32 %temp; 
	mov.b64 	{%temp, %r28}, %fd78;
	}
	{
	.reg .b32 %temp; 
	mov.b64 	{%r29, %temp}, %fd78;
	}
	shl.b32 	%r30, %r28, 1;
	setp.gt.u32 	%p3, %r30, -33554433;
	and.b32  	%r31, %r28, -15728641;
	selp.b32 	%r32, %r31, %r28, %p3;
	mov.b64 	%fd79, {%r29, %r32};
	mul.rn.f64 	%fd80, %fd75, %fd79;
	neg.f64 	%fd81, %fd80;
	fma.rn.f64 	%fd82, %fd75, %fd79, %fd81;
	fma.rn.f64 	%fd83, %fd77, %fd79, %fd82;
	add.f64 	%fd4, %fd80, %fd83;
	sub.f64 	%fd84, %fd80, %fd4;
	add.f64 	%fd5, %fd83, %fd84;
	fma.rn.f64 	%fd85, %fd4, 0d3FF71547652B82FE, 0d4338000000000000;
	{
	.reg .b32 %temp; 
	mov.b64 	{%r13, %temp}, %fd85;
	}
	mov.f64 	%fd86, 0dC338000000000000;
	add.rn.f64 	%fd87, %fd85, %fd86;
	fma.rn.f64 	%fd88, %fd87, 0dBFE62E42FEFA39EF, %fd4;
	fma.rn.f64 	%fd89, %fd87, 0dBC7ABC9E3B39803F, %fd88;
	fma.rn.f64 	%fd90, %fd89, 0d3E5ADE1569CE2BDF, 0d3E928AF3FCA213EA;
	fma.rn.f64 	%fd91, %fd90, %fd89, 0d3EC71DEE62401315;
	fma.rn.f64 	%fd92, %fd91, %fd89, 0d3EFA01997C89EB71;
	fma.rn.f64 	%fd93, %fd92, %fd89, 0d3F2A01A014761F65;
	fma.rn.f64 	%fd94, %fd93, %fd89, 0d3F56C16C1852B7AF;
	fma.rn.f64 	%fd95, %fd94, %fd89, 0d3F81111111122322;
	fma.rn.f64 	%fd96, %fd95, %fd89, 0d3FA55555555502A1;
	fma.rn.f64 	%fd97, %fd96, %fd89, 0d3FC5555555555511;
	fma.rn.f64 	%fd98, %fd97, %fd89, 0d3FE000000000000B;
	fma.rn.f64 	%fd99, %fd98, %fd89, 0d3FF0000000000000;
	fma.rn.f64 	%fd100, %fd99, %fd89, 0d3FF0000000000000;
	{
	.reg .b32 %temp; 
	mov.b64 	{%r14, %temp}, %fd100;
	}
	{
	.reg .b32 %temp; 
	mov.b64 	{%temp, %r15}, %fd100;
	}
	shl.b32 	%r33, %r13, 20;
	add.s32 	%r34, %r33, %r15;
	mov.b64 	%fd108, {%r14, %r34};
	{
	.reg .b32 %temp; 
	mov.b64 	{%temp, %r35}, %fd4;
	}
	mov.b32 	%f2, %r35;
	abs.f32 	%f1, %f2;
	setp.lt.f32 	%p4, %f1, 0f4086232B;
	@%p4 bra 	$L__BB2_7;
	setp.lt.f64 	%p5, %fd4, 0d0000000000000000;
	add.f64 	%fd101, %fd4, 0d7FF0000000000000;
	selp.f64 	%fd108, 0d0000000000000000, %fd101, %p5;
	setp.geu.f32 	%p6, %f1, 0f40874800;
	@%p6 bra 	$L__BB2_7;
	shr.u32 	%r36, %r13, 31;
	add.s32 	%r37, %r13, %r36;
	shr.s32 	%r38, %r37, 1;
	shl.b32 	%r39, %r38, 20;
	add.s32 	%r40, %r15, %r39;
	mov.b64 	%fd102, {%r14, %r40};
	sub.s32 	%r41, %r13, %r38;
	shl.b32 	%r42, %r41, 20;
	add.s32 	%r43, %r42, 1072693248;
	mov.b32 	%r44, 0;
	mov.b64 	%fd103, {%r44, %r43};
	mul.f64 	%fd108, %fd103, %fd102;
$L__BB2_7:
	abs.f64 	%fd104, %fd108;
	setp.eq.f64 	%p7, %fd104, 0d7FF0000000000000;
	fma.rn.f64 	%fd105, %fd108, %fd5, %fd108;
	selp.f64 	%fd106, %fd108, %fd105, %p7;
	st.param.f64 	[func_retval0], %fd106;
	ret;

}


// ===== COMPILED SASS (sm_100) =====

	.target	sm_100

	.elftype	@"ET_EXEC"


//--------------------- .note.nv.tkinfo           --------------------------
	.section	.note.nv.tkinfo,"",@"SHT_NOTE"
	.sectionflags	@"SHF_NOTE_NV_TKINFO"
	.tkinfo
        /*0018*/ 	.word	0x00000002
        /*0030*/ 	.string	""
        /*0030*/ 	.string	"ptxas"
        /*0030*/ 	.string	"Cuda compilation tools, release 13.0, V13.0.88"
        /*0030*/ 	.string	"Build cuda_13.0.r13.0/compiler.36424714_0"
        /*0030*/ 	.string	"-arch sm_100 -m 64 "



//--------------------- .note.nv.cuinfo           --------------------------
	.section	.note.nv.cuinfo,"",@"SHT_NOTE"
	.sectionflags	@"SHF_NOTE_NV_CUINFO"
        /*0018*/ 	.short	0x0002
        /*001a*/ 	.short	0x0064
        /*001c*/ 	.short	0x0082
	.zero		2


//--------------------- .nv.info                  --------------------------
	.section	.nv.info,"",@"SHT_CUDA_INFO"
	.align	4


	//----- nvinfo : EIATTR_REGCOUNT
	.align		4
        /*0000*/ 	.byte	0x04, 0x2f
        /*0002*/ 	.short	(.L_3 - .L_2)
	.align		4
.L_2:
        /*0004*/ 	.word	index@(_Z16haversine_kernelPdS_ddS_i)
        /*0008*/ 	.word	0x00000020


	//----- nvinfo : EIATTR_FRAME_SIZE
	.align		4
.L_3:
        /*000c*/ 	.byte	0x04, 0x11
        /*000e*/ 	.short	(.L_5 - .L_4)
	.align		4
.L_4:
        /*0010*/ 	.word	index@($_Z16haversine_kernelPdS_ddS_i$__internal_trig_reduction_slowpathd)
        /*0014*/ 	.word	0x00000028


	//----- nvinfo : EIATTR_FRAME_SIZE
	.align		4
.L_5:
        /*0018*/ 	.byte	0x04, 0x11
        /*001a*/ 	.short	(.L_7 - .L_6)
	.align		4
.L_6:
        /*001c*/ 	.word	index@($_Z16haversine_kernelPdS_ddS_i$__internal_accurate_pow)
        /*0020*/ 	.word	0x00000028


	//----- nvinfo : EIATTR_FRAME_SIZE
	.align		4
.L_7:
        /*0024*/ 	.byte	0x04, 0x11
        /*0026*/ 	.short	(.L_9 - .L_8)
	.align		4
.L_8:
        /*0028*/ 	.word	index@($__internal_1_$__cuda_sm20_dsqrt_rn_f64_mediumpath_v1)
        /*002c*/ 	.word	0x00000028


	//----- nvinfo : EIATTR_FRAME_SIZE
	.align		4
.L_9:
        /*0030*/ 	.byte	0x04, 0x11
        /*0032*/ 	.short	(.L_11 - .L_10)
	.align		4
.L_10:
        /*0034*/ 	.word	index@($__internal_0_$__cuda_sm20_div_rn_f64_full)
        /*0038*/ 	.word	0x00000028


	//----- nvinfo : EIATTR_FRAME_SIZE
	.align		4
.L_11:
        /*003c*/ 	.byte	0x04, 0x11
        /*003e*/ 	.short	(.L_13 - .L_12)
	.align		4
.L_12:
        /*0040*/ 	.word	index@(_Z16haversine_kernelPdS_ddS_i)
        /*0044*/ 	.word	0x00000028


	//----- nvinfo : EIATTR_MIN_STACK_SIZE
	.align		4
.L_13:
        /*0048*/ 	.byte	0x04, 0x12
        /*004a*/ 	.short	(.L_15 - .L_14)
	.align		4
.L_14:
        /*004c*/ 	.word	index@(_Z16haversine_kernelPdS_ddS_i)
        /*0050*/ 	.word	0x00000028
.L_15:


//--------------------- .nv.compat                --------------------------
	.section	.nv.compat,"",@"SHT_CUDA_COMPAT_INFO"
	.align	4
        /*0000*/ 	.byte	0x02, 0x09, 0x00, 0x00, 0x02, 0x02, 0x01, 0x00, 0x02, 0x05, 0x05, 0x00, 0x03, 0x07, 0x01, 0x01
        /*0010*/ 	.byte	0x02, 0x03, 0x00, 0x00, 0x02, 0x06, 0x01, 0x00, 0x04, 0x0b, 0x08, 0x00, 0x01, 0x00, 0x00, 0x00
        /*0020*/ 	.byte	0x00, 0x00, 0x00, 0x00


//--------------------- .nv.info._Z16haversine_kernelPdS_ddS_i --------------------------
	.section	.nv.info._Z16haversine_kernelPdS_ddS_i,"",@"SHT_CUDA_INFO"
	.sectionflags	@""
	.align	4


	//----- nvinfo : EIATTR_CUDA_API_VERSION
	.align		4
        /*0000*/ 	.byte	0x04, 0x37
        /*0002*/ 	.short	(.L_17 - .L_16)
.L_16:
        /*0004*/ 	.word	0x00000082


	//----- nvinfo : EIATTR_KPARAM_INFO
	.align		4
.L_17:
        /*0008*/ 	.byte	0x04, 0x17
        /*000a*/ 	.short	(.L_19 - .L_18)
.L_18:
        /*000c*/ 	.word	0x00000000
        /*0010*/ 	.short	0x0005
        /*0012*/ 	.short	0x0028
        /*0014*/ 	.byte	0x00, 0xf0, 0x11, 0x00


	//----- nvinfo : EIATTR_KPARAM_INFO
	.align		4
.L_19:
        /*0018*/ 	.byte	0x04, 0x17
        /*001a*/ 	.short	(.L_21 - .L_20)
.L_20:
        /*001c*/ 	.word	0x00000000
        /*0020*/ 	.short	0x0004
        /*0022*/ 	.short	0x0020
        /*0024*/ 	.byte	0x00, 0xf5, 0x21, 0x00


	//----- nvinfo : EIATTR_KPARAM_INFO
	.align		4
.L_21:
        /*0028*/ 	.byte	0x04, 0x17
        /*002a*/ 	.short	(.L_23 - .L_22)
.L_22:
        /*002c*/ 	.word	0x00000000
        /*0030*/ 	.short	0x0003
        /*0032*/ 	.short	0x0018
        /*0034*/ 	.byte	0x00, 0xf0, 0x21, 0x00


	//----- nvinfo : EIATTR_KPARAM_INFO
	.align		4
.L_23:
        /*0038*/ 	.byte	0x04, 0x17
        /*003a*/ 	.short	(.L_25 - .L_24)
.L_24:
        /*003c*/ 	.word	0x00000000
        /*0040*/ 	.short	0x0002
        /*0042*/ 	.short	0x0010
        /*0044*/ 	.byte	0x00, 0xf0, 0x21, 0x00


	//----- nvinfo : EIATTR_KPARAM_INFO
	.align		4
.L_25:
        /*0048*/ 	.byte	0x04, 0x17
        /*004a*/ 	.short	(.L_27 - .L_26)
.L_26:
        /*004c*/ 	.word	0x00000000
        /*0050*/ 	.short	0x0001
        /*0052*/ 	.short	0x0008
        /*0054*/ 	.byte	0x00, 0xf5, 0x21, 0x00


	//----- nvinfo : EIATTR_KPARAM_INFO
	.align		4
.L_27:
        /*0058*/ 	.byte	0x04, 0x17
        /*005a*/ 	.short	(.L_29 - .L_28)
.L_28:
        /*005c*/ 	.word	0x00000000
        /*0060*/ 	.short	0x0000
        /*0062*/ 	.short	0x0000
        /*0064*/ 	.byte	0x00, 0xf5, 0x21, 0x00


	//----- nvinfo : EIATTR_SPARSE_MMA_MASK
	.align		4
.L_29:
        /*0068*/ 	.byte	0x03, 0x50
        /*006a*/ 	.short	0x0000


	//----- nvinfo : EIATTR_MAXREG_COUNT
	.align		4
        /*006c*/ 	.byte	0x03, 0x1b
        /*006e*/ 	.short	0x00ff


	//----- nvinfo : EIATTR_MERCURY_ISA_VERSION
	.align		4
        /*0070*/ 	.byte	0x03, 0x5f
        /*0072*/ 	.short	0x0101


	//----- nvinfo : EIATTR_VRC_CTA_INIT_COUNT
	.align		4
        /*0074*/ 	.byte	0x02, 0x4a
	.zero		1
	.zero		1


	//----- nvinfo : EIATTR_EXIT_INSTR_OFFSETS
	.align		4
        /*0078*/ 	.byte	0x04, 0x1c
        /*007a*/ 	.short	(.L_31 - .L_30)


	//   ....[0]....
.L_30:
        /*007c*/ 	.word	0x00000080


	//   ....[1]....
        /*0080*/ 	.word	0x00002580


	//----- nvinfo : EIATTR_CRS_STACK_SIZE
	.align		4
.L_31:
        /*0084*/ 	.byte	0x04, 0x1e
        /*0086*/ 	.short	(.L_33 - .L_32)
.L_32:
        /*0088*/ 	.word	0x00000000


	//----- nvinfo : EIATTR_CBANK_PARAM_SIZE
	.align		4
.L_33:
        /*008c*/ 	.byte	0x03, 0x19
        /*008e*/ 	.short	0x002c


	//----- nvinfo : EIATTR_PARAM_CBANK
	.align		4
        /*0090*/ 	.byte	0x04, 0x0a
        /*0092*/ 	.short	(.L_35 - .L_34)
	.align		4
.L_34:
        /*0094*/ 	.word	index@(.nv.constant0._Z16haversine_kernelPdS_ddS_i)
        /*0098*/ 	.short	0x0380
        /*009a*/ 	.short	0x002c


	//----- nvinfo : EIATTR_SW_WAR
	.align		4
.L_35:
        /*009c*/ 	.byte	0x04, 0x36
        /*009e*/ 	.short	(.L_37 - .L_36)
.L_36:
        /*00a0*/ 	.word	0x00000008
.L_37:


//--------------------- .nv.callgraph             --------------------------
	.section	.nv.callgraph,"",@"SHT_CUDA_CALLGRAPH"
	.align	4
	.sectionentsize	8
	.align		4
        /*0000*/ 	.word	0x00000000
	.align		4
        /*0004*/ 	.word	0xffffffff
	.align		4
        /*0008*/ 	.word	0x00000000
	.align		4
        /*000c*/ 	.word	0xfffffffe
	.align		4
        /*0010*/ 	.word	0x00000000
	.align		4
        /*0014*/ 	.word	0xfffffffd
	.align		4
        /*0018*/ 	.word	0x00000000
	.align		4
        /*001c*/ 	.word	0xfffffffc


//--------------------- .nv.constant4             --------------------------
	.section	.nv.constant4,"a",@progbits
	.align	8
	.align		8
.nv.constant4:
        /*0000*/ 	.dword	__cudart_i2opi_d
	.align		8
        /*0008*/ 	.dword	__cudart_sin_cos_coeffs


//--------------------- .text._Z16haversine_kernelPdS_ddS_i --------------------------
	.section	.text._Z16haversine_kernelPdS_ddS_i,"ax",@progbits
	.align	128
        .global         _Z16haversine_kernelPdS_ddS_i
        .type           _Z16haversine_kernelPdS_ddS_i,@function
        .size           _Z16haversine_kernelPdS_ddS_i,(.L_x_51 - _Z16haversine_kernelPdS_ddS_i)
        .other          _Z16haversine_kernelPdS_ddS_i,@"STO_CUDA_ENTRY STV_DEFAULT"
_Z16haversine_kernelPdS_ddS_i:
.text._Z16haversine_kernelPdS_ddS_i:
[----:B------:R-:W0:Y:S01]  /*0000*/  LDC R1, c[0x0][0x37c] ;  /* 0x0000df00ff017b82 */ /* 0x000e220000000800 */
[----:B------:R-:W1:Y:S07]  /*0010*/  S2R R3, SR_TID.X ;  /* 0x0000000000037919 */ /* 0x000e6e0000002100 */
[----:B------:R-:W1:Y:S01]  /*0020*/  S2UR UR4, SR_CTAID.X ;  /* 0x00000000000479c3 */ /* 0x000e620000002500 */
[----:B------:R-:W2:Y:S01]  /*0030*/  LDCU UR5, c[0x0][0x3a8] ;  /* 0x00007500ff0577ac */ /* 0x000ea20008000800 */
[----:B0-----:R-:W-:-:S06]  /*0040*/  VIADD R1, R1, 0xffffffd8 ;  /* 0xffffffd801017836 */ /* 0x001fcc0000000000 */
[----:B------:R-:W1:Y:S02]  /*0050*/  LDC R0, c[0x0][0x360] ;  /* 0x0000d800ff007b82 */ /* 0x000e640000000800 */
[----:B-1----:R-:W-:-:S05]  /*0060*/  IMAD R0, R0, UR4, R3 ;  /* 0x0000000400007c24 */ /* 0x002fca000f8e0203 */
[----:B--2---:R-:W-:-:S13]  /*0070*/  ISETP.GE.AND P0, PT, R0, UR5, PT ;  /* 0x0000000500007c0c */ /* 0x004fda000bf06270 */
[----:B------:R-:W-:Y:S05]  /*0080*/  @P0 EXIT ;  /* 0x000000000000094d */ /* 0x000fea0003800000 */
[----:B------:R-:W0:Y:S01]  /*0090*/  MUFU.RCP64H R3, 180 ;  /* 0x4066800000037908 */ /* 0x000e220000001800 */
[----:B------:R-:W-:Y:S01]  /*00a0*/  IMAD.MOV.U32 R6, RZ, RZ, 0x0 ;  /* 0x00000000ff067424 */ /* 0x000fe200078e00ff */
[----:B------:R-:W1:Y:S01]  /*00b0*/  LDCU.64 UR4, c[0x0][0x390] ;  /* 0x00007200ff0477ac */ /* 0x000e620008000a00 */
[----:B------:R-:W-:Y:S02]  /*00c0*/  IMAD.MOV.U32 R7, RZ, RZ, 0x40668000 ;  /* 0x40668000ff077424 */ /* 0x000fe400078e00ff */
[----:B------:R-:W-:Y:S02]  /*00d0*/  IMAD.MOV.U32 R2, RZ, RZ, 0x1 ;  /* 0x00000001ff027424 */ /* 0x000fe400078e00ff */
[----:B------:R-:W-:Y:S02]  /*00e0*/  IMAD.MOV.U32 R8, RZ, RZ, 0x54442d18 ;  /* 0x54442d18ff087424 */ /* 0x000fe400078e00ff */
[----:B------:R-:W-:Y:S02]  /*00f0*/  IMAD.MOV.U32 R9, RZ, RZ, 0x400921fb ;  /* 0x400921fbff097424 */ /* 0x000fe400078e00ff */
[----:B0-----:R-:W-:-:S04]  /*0100*/  DFMA R4, R2, -R6, 1 ;  /* 0x3ff000000204742b */ /* 0x001fc80000000806 */
[----:B-1----:R-:W-:Y:S01]  /*0110*/  DMUL R8, R8, UR4 ;  /* 0x0000000408087c28 */ /* 0x002fe20008000000 */
[----:B------:R-:W0:Y:S03]  /*0120*/  LDCU.64 UR4, c[0x0][0x358] ;  /* 0x00006b00ff0477ac */ /* 0x000e260008000a00 */
[----:B------:R-:W-:-:S06]  /*0130*/  DFMA R4, R4, R4, R4 ;  /* 0x000000040404722b */ /* 0x000fcc0000000004 */
[----:B------:R-:W-:Y:S02]  /*0140*/  FSETP.GEU.AND P1, PT, |R9|, 6.5827683646048100446e-37, PT ;  /* 0x036000000900780b */ /* 0x000fe40003f2e200 */
[----:B------:R-:W-:-:S08]  /*0150*/  DFMA R4, R2, R4, R2 ;  /* 0x000000040204722b */ /* 0x000fd00000000002 */
[----:B------:R-:W-:-:S08]  /*0160*/  DFMA R2, R4, -R6, 1 ;  /* 0x3ff000000402742b */ /* 0x000fd00000000806 */
[----:B------:R-:W-:-:S08]  /*0170*/  DFMA R2, R4, R2, R4 ;  /* 0x000000020402722b */ /* 0x000fd00000000004 */
[----:B------:R-:W-:-:S08]  /*0180*/  DMUL R4, R8, R2 ;  /* 0x0000000208047228 */ /* 0x000fd00000000000 */
[----:B------:R-:W-:-:S08]  /*0190*/  DFMA R6, R4, -180, R8 ;  /* 0xc06680000406782b */ /* 0x000fd00000000008 */
[----:B------:R-:W-:-:S10]  /*01a0*/  DFMA R4, R2, R6, R4 ;  /* 0x000000060204722b */ /* 0x000fd40000000004 */
[----:B------:R-:W-:-:S05]  /*01b0*/  FFMA R2, RZ, 3.6015625, R5 ;  /* 0x40668000ff027823 */ /* 0x000fca0000000005 */
[----:B------:R-:W-:-:S13]  /*01c0*/  FSETP.GT.AND P0, PT, |R2|, 1.469367938527859385e-39, PT ;  /* 0x001000000200780b */ /* 0x000fda0003f04200 */
[----:B0-----:R-:W-:Y:S05]  /*01d0*/  @P0 BRA P1, `(.L_x_0) ;  /* 0x0000000000180947 */ /* 0x001fea0000800000 */
[----:B------:R-:W-:Y:S01]  /*01e0*/  IMAD.MOV.U32 R10, RZ, RZ, RZ ;  /* 0x000000ffff0a7224 */ /* 0x000fe200078e00ff */
[----:B------:R-:W-:Y:S01]  /*01f0*/  MOV R6, 0x220 ;  /* 0x0000022000067802 */ /* 0x000fe20000000f00 */
[----:B------:R-:W-:-:S07]  /*0200*/  IMAD.MOV.U32 R11, RZ, RZ, 0x40668000 ;  /* 0x40668000ff0b7424 */ /* 0x000fce00078e00ff */
[----:B------:R-:W-:Y:S05]  /*0210*/  CALL.REL.NOINC `($__internal_0_$__cuda_sm20_div_rn_f64_full) ;  /* 0x0000002000dc7944 */ /* 0x000fea0003c00000 */
[----:B------:R-:W-:Y:S02]  /*0220*/  IMAD.MOV.U32 R4, RZ, RZ, R16 ;  /* 0x000000ffff047224 */ /* 0x000fe400078e0010 */
[----:B------:R-:W-:-:S07]  /*0230*/  IMAD.MOV.U32 R5, RZ, RZ, R17 ;  /* 0x000000ffff057224 */ /* 0x000fce00078e0011 */
.L_x_0:
[----:B------:R-:W0:Y:S02]  /*0240*/  LDC.64 R2, c[0x0][0x380] ;  /* 0x0000e000ff027b82 */ /* 0x000e240000000a00 */
[----:B0-----:R-:W-:-:S06]  /*0250*/  IMAD.WIDE R2, R0, 0x8, R2 ;  /* 0x0000000800027825 */ /* 0x001fcc00078e0202 */
[----:B------:R-:W2:Y:S01]  /*0260*/  LDG.E.64 R2, desc[UR4][R2.64] ;  /* 0x0000000402027981 */ /* 0x000ea2000c1e1b00 */
[----:B------:R-:W0:Y:S01]  /*0270*/  MUFU.RCP64H R7, 180 ;  /* 0x4066800000077908 */ /* 0x000e220000001800 */
[----:B------:R-:W-:Y:S01]  /*0280*/  IMAD.MOV.U32 R8, RZ, RZ, 0x0 ;  /* 0x00000000ff087424 */ /* 0x000fe200078e00ff */
[----:B------:R-:W-:Y:S01]  /*0290*/  UMOV UR6, 0x54442d18 ;  /* 0x54442d1800067882 */ /* 0x000fe20000000000 */
[----:B------:R-:W-:Y:S01]  /*02a0*/  IMAD.MOV.U32 R9, RZ, RZ, 0x40668000 ;  /* 0x40668000ff097424 */ /* 0x000fe200078e00ff */
[----:B------:R-:W-:Y:S01]  /*02b0*/  UMOV UR7, 0x400921fb ;  /* 0x400921fb00077882 */ /* 0x000fe20000000000 */
[----:B------:R-:W-:Y:S01]  /*02c0*/  IMAD.MOV.U32 R6, RZ, RZ, 0x1 ;  /* 0x00000001ff067424 */ /* 0x000fe200078e00ff */
[----:B------:R-:W-:Y:S05]  /*02d0*/  BSSY.RECONVERGENT B0, `(.L_x_1) ;  /* 0x0000014000007945 */ /* 0x000fea0003800200 */
[----:B0-----:R-:W-:-:S08]  /*02e0*/  DFMA R10, R6, -R8, 1 ;  /* 0x3ff00000060a742b */ /* 0x001fd00000000808 */
[----:B------:R-:W-:-:S08]  /*02f0*/  DFMA R10, R10, R10, R10 ;  /* 0x0000000a0a0a722b */ /* 0x000fd0000000000a */
[----:B------:R-:W-:-:S08]  /*0300*/  DFMA R10, R6, R10, R6 ;  /* 0x0000000a060a722b */ /* 0x000fd00000000006 */
[----:B------:R-:W-:-:S08]  /*0310*/  DFMA R6, R10, -R8, 1 ;  /* 0x3ff000000a06742b */ /* 0x000fd00000000808 */
[----:B------:R-:W-:Y:S02]  /*0320*/  DFMA R10, R10, R6, R10 ;  /* 0x000000060a0a722b */ /* 0x000fe4000000000a */
[----:B--2---:R-:W-:-:S08]  /*0330*/  DMUL R8, R2, UR6 ;  /* 0x0000000602087c28 */ /* 0x004fd00008000000 */
[----:B------:R-:W-:Y:S02]  /*0340*/  DMUL R2, R10, R8 ;  /* 0x000000080a027228 */ /* 0x000fe40000000000 */
[----:B------:R-:W-:-:S06]  /*0350*/  FSETP.GEU.AND P1, PT, |R9|, 6.5827683646048100446e-37, PT ;  /* 0x036000000900780b */ /* 0x000fcc0003f2e200 */
[----:B------:R-:W-:-:S08]  /*0360*/  DFMA R6, R2, -180, R8 ;  /* 0xc06680000206782b */ /* 0x000fd00000000008 */
[----:B------:R-:W-:-:S10]  /*0370*/  DFMA R2, R10, R6, R2 ;  /* 0x000000060a02722b */ /* 0x000fd40000000002 */
[----:B------:R-:W-:-:S05]  /*0380*/  FFMA R6, RZ, 3.6015625, R3 ;  /* 0x40668000ff067823 */ /* 0x000fca0000000003 */
[----:B------:R-:W-:-:S13]  /*0390*/  FSETP.GT.AND P0, PT, |R6|, 1.469367938527859385e-39, PT ;  /* 0x001000000600780b */ /* 0x000fda0003f04200 */
[----:B------:R-:W-:Y:S05]  /*03a0*/  @P0 BRA P1, `(.L_x_2) ;  /* 0x0000000000180947 */ /* 0x000fea0000800000 */
[----:B------:R-:W-:Y:S01]  /*03b0*/  IMAD.MOV.U32 R10, RZ, RZ, RZ ;  /* 0x000000ffff0a7224 */ /* 0x000fe200078e00ff */
[----:B------:R-:W-:Y:S01]  /*03c0*/  MOV R6, 0x3f0 ;  /* 0x000003f000067802 */ /* 0x000fe20000000f00 */
[----:B------:R-:W-:-:S07]  /*03d0*/  IMAD.MOV.U32 R11, RZ, RZ, 0x40668000 ;  /* 0x40668000ff0b7424 */ /* 0x000fce00078e00ff */
[----:B------:R-:W-:Y:S05]  /*03e0*/  CALL.REL.NOINC `($__internal_0_$__cuda_sm20_div_rn_f64_full) ;  /* 0x0000002000687944 */ /* 0x000fea0003c00000 */
[----:B------:R-:W-:Y:S02]  /*03f0*/  IMAD.MOV.U32 R2, RZ, RZ, R16 ;  /* 0x000000ffff027224 */ /* 0x000fe400078e0010 */
[----:B------:R-:W-:-:S07]  /*0400*/  IMAD.MOV.U32 R3, RZ, RZ, R17 ;  /* 0x000000ffff037224 */ /* 0x000fce00078e0011 */
.L_x_2:
[----:B------:R-:W-:Y:S05]  /*0410*/  BSYNC.RECONVERGENT B0 ;  /* 0x0000000000007941 */ /* 0x000fea0003800200 */
.L_x_1:
[----:B------:R-:W0:Y:S02]  /*0420*/  LDC.64 R8, c[0x0][0x388] ;  /* 0x0000e200ff087b82 */ /* 0x000e240000000a00 */
[----:B0-----:R-:W-:-:S05]  /*0430*/  IMAD.WIDE R8, R0, 0x8, R8 ;  /* 0x0000000800087825 */ /* 0x001fca00078e0208 */
[----:B------:R-:W2:Y:S01]  /*0440*/  LDG.E.64 R6, desc[UR4][R8.64] ;  /* 0x0000000408067981 */ /* 0x000ea2000c1e1b00 */
[----:B------:R-:W-:Y:S01]  /*0450*/  DADD R10, R2, -R4 ;  /* 0x00000000020a7229 */ /* 0x000fe20000000804 */
[----:B------:R-:W-:Y:S01]  /*0460*/  UMOV UR6, 0x54442d18 ;  /* 0x54442d1800067882 */ /* 0x000fe20000000000 */
[----:B------:R-:W-:Y:S01]  /*0470*/  UMOV UR7, 0x400921fb ;  /* 0x400921fb00077882 */ /* 0x000fe20000000000 */
[----:B------:R-:W-:Y:S05]  /*0480*/  BSSY.RECONVERGENT B0, `(.L_x_3) ;  /* 0x000001e000007945 */ /* 0x000fea0003800200 */
[----:B------:R-:W-:-:S08]  /*0490*/  DMUL R10, R10, 0.5 ;  /* 0x3fe000000a0a7828 */ /* 0x000fd00000000000 */
[----:B------:R-:W-:-:S14]  /*04a0*/  DSETP.NEU.AND P0, PT, |R10|, +INF , PT ;  /* 0x7ff000000a00742a */ /* 0x000fdc0003f0d200 */
[----:B------:R-:W-:Y:S01]  /*04b0*/  @!P0 DMUL R20, RZ, R10 ;  /* 0x0000000aff148228 */ /* 0x000fe20000000000 */
[----:B------:R-:W-:Y:S01]  /*04c0*/  @!P0 IMAD.MOV.U32 R22, RZ, RZ, RZ ;  /* 0x000000ffff168224 */ /* 0x000fe200078e00ff */
[----:B--2---:R-:W-:Y:S01]  /*04d0*/  DMUL R6, R6, UR6 ;  /* 0x0000000606067c28 */ /* 0x004fe20008000000 */
[----:B------:R-:W-:Y:S10]  /*04e0*/  @!P0 BRA `(.L_x_4) ;  /* 0x00000000005c8947 */ /* 0x000ff40003800000 */
[----:B------:R-:W-:Y:S01]  /*04f0*/  UMOV UR6, 0x6dc9c883 ;  /* 0x6dc9c88300067882 */ /* 0x000fe20000000000 */
[----:B------:R-:W-:Y:S01]  /*0500*/  UMOV UR7, 0x3fe45f30 ;  /* 0x3fe45f3000077882 */ /* 0x000fe20000000000 */
[C---:B------:R-:W-:Y:S02]  /*0510*/  DSETP.GE.AND P0, PT, |R10|.reuse, 2.14748364800000000000e+09, PT ;  /* 0x41e000000a00742a */ /* 0x040fe40003f06200 */
[----:B------:R-:W-:Y:S01]  /*0520*/  DMUL R22, R10, UR6 ;  /* 0x000000060a167c28 */ /* 0x000fe20008000000 */
[----:B------:R-:W-:Y:S01]  /*0530*/  UMOV UR6, 0x54442d18 ;  /* 0x54442d1800067882 */ /* 0x000fe20000000000 */
[----:B------:R-:W-:-:S08]  /*0540*/  UMOV UR7, 0x3ff921fb ;  /* 0x3ff921fb00077882 */ /* 0x000fd00000000000 */
[----:B------:R-:W0:Y:S08]  /*0550*/  F2I.F64 R22, R22 ;  /* 0x0000001600167311 */ /* 0x000e300000301100 */
[----:B0-----:R-:W0:Y:S02]  /*0560*/  I2F.F64 R20, R22 ;  /* 0x0000001600147312 */ /* 0x001e240000201c00 */
[----:B0-----:R-:W-:Y:S01]  /*0570*/  DFMA R8, R20, -UR6, R10 ;  /* 0x8000000614087c2b */ /* 0x001fe2000800000a */
[----:B------:R-:W-:Y:S01]  /*0580*/  UMOV UR6, 0x33145c00 ;  /* 0x33145c0000067882 */ /* 0x000fe20000000000 */
[----:B------:R-:W-:-:S06]  /*0590*/  UMOV UR7, 0x3c91a626 ;  /* 0x3c91a62600077882 */ /* 0x000fcc0000000000 */
[----:B------:R-:W-:Y:S01]  /*05a0*/  DFMA R8, R20, -UR6, R8 ;  /* 0x8000000614087c2b */ /* 0x000fe20008000008 */
[----:B------:R-:W-:Y:S01]  /*05b0*/  UMOV UR6, 0x252049c0 ;  /* 0x252049c000067882 */ /* 0x000fe20000000000 */
[----:B------:R-:W-:-:S06]  /*05c0*/  UMOV UR7, 0x397b839a ;  /* 0x397b839a00077882 */ /* 0x000fcc0000000000 */
[----:B------:R-:W-:Y:S01]  /*05d0*/  DFMA R20, R20, -UR6, R8 ;  /* 0x8000000614147c2b */ /* 0x000fe20008000008 */
[----:B------:R-:W-:Y:S10]  /*05e0*/  @!P0 BRA `(.L_x_4) ;  /* 0x00000000001c8947 */ /* 0x000ff40003800000 */
[----:B------:R-:W-:Y:S01]  /*05f0*/  IMAD.MOV.U32 R24, RZ, RZ, R10 ;  /* 0x000000ffff187224 */ /* 0x000fe200078e000a */
[----:B------:R-:W-:Y:S01]  /*0600*/  MOV R8, 0x630 ;  /* 0x0000063000087802 */ /* 0x000fe20000000f00 */
[----:B------:R-:W-:-:S07]  /*0610*/  IMAD.MOV.U32 R9, RZ, RZ, R11 ;  /* 0x000000ffff097224 */ /* 0x000fce00078e000b */
[----:B------:R-:W-:Y:S05]  /*0620*/  CALL.REL.NOINC `($_Z16haversine_kernelPdS_ddS_i$__internal_trig_reduction_slowpathd) ;  /* 0x0000003000907944 */ /* 0x000fea0003c00000 */
[----:B------:R-:W-:Y:S02]  /*0630*/  IMAD.MOV.U32 R22, RZ, RZ, R16 ;  /* 0x000000ffff167224 */ /* 0x000fe400078e0010 */
[----:B------:R-:W-:Y:S02]  /*0640*/  IMAD.MOV.U32 R20, RZ, RZ, R24 ;  /* 0x000000ffff147224 */ /* 0x000fe400078e0018 */
[----:B------:R-:W-:-:S07]  /*0650*/  IMAD.MOV.U32 R21, RZ, RZ, R25 ;  /* 0x000000ffff157224 */ /* 0x000fce00078e0019 */
.L_x_4:
[----:B------:R-:W-:Y:S05]  /*0660*/  BSYNC.RECONVERGENT B0 ;  /* 0x0000000000007941 */ /* 0x000fea0003800200 */
.L_x_3:
[----:B------:R-:W0:Y:S01]  /*0670*/  LDCU.64 UR6, c[0x4][0x8] ;  /* 0x01000100ff0677ac */ /* 0x000e220008000a00 */
[----:B------:R-:W-:-:S05]  /*0680*/  IMAD.SHL.U32 R8, R22, 0x40, RZ ;  /* 0x0000004016087824 */ /* 0x000fca00078e00ff */
[----:B------:R-:W-:-:S04]  /*0690*/  LOP3.LUT R8, R8, 0x40, RZ, 0xc0, !PT ;  /* 0x0000004008087812 */ /* 0x000fc800078ec0ff */
[----:B0-----:R-:W-:-:S05]  /*06a0*/  IADD3 R28, P0, PT, R8, UR6, RZ ;  /* 0x00000006081c7c10 */ /* 0x001fca000ff1e0ff */
[----:B------:R-:W-:-:S05]  /*06b0*/  IMAD.X R29, RZ, RZ, UR7, P0 ;  /* 0x00000007ff1d7e24 */ /* 0x000fca00080e06ff */
[----:B------:R-:W2:Y:S04]  /*06c0*/  LDG.E.128.CONSTANT R8, desc[UR4][R28.64] ;  /* 0x000000041c087981 */ /* 0x000ea8000c1e9d00 */
[----:B------:R-:W3:Y:S04]  /*06d0*/  LDG.E.128.CONSTANT R12, desc[UR4][R28.64+0x10] ;  /* 0x000010041c0c7981 */ /* 0x000ee8000c1e9d00 */
[----:B------:R-:W4:Y:S01]  /*06e0*/  LDG.E.128.CONSTANT R16, desc[UR4][R28.64+0x20] ;  /* 0x000020041c107981 */ /* 0x000f22000c1e9d00 */
[----:B------:R-:W-:Y:S01]  /*06f0*/  LOP3.LUT R23, R22, 0x1, RZ, 0xc0, !PT ;  /* 0x0000000116177812 */ /* 0x000fe200078ec0ff */
[----:B------:R-:W-:Y:S01]  /*0700*/  IMAD.MOV.U32 R26, RZ, RZ, 0x20fd8164 ;  /* 0x20fd8164ff1a7424 */ /* 0x000fe200078e00ff */
[----:B------:R-:W-:Y:S01]  /*0710*/  DMUL R24, R20, R20 ;  /* 0x0000001414187228 */ /* 0x000fe20000000000 */
[----:B------:R-:W-:Y:S01]  /*0720*/  BSSY.RECONVERGENT B0, `(.L_x_5) ;  /* 0x0000017000007945 */ /* 0x000fe20003800200 */
[----:B------:R-:W-:Y:S01]  /*0730*/  ISETP.NE.U32.AND P0, PT, R23, 0x1, PT ;  /* 0x000000011700780c */ /* 0x000fe20003f05070 */
[----:B------:R-:W-:-:S03]  /*0740*/  IMAD.MOV.U32 R23, RZ, RZ, 0x3da8ff83 ;  /* 0x3da8ff83ff177424 */ /* 0x000fc600078e00ff */
[----:B------:R-:W-:Y:S02]  /*0750*/  FSEL R26, R26, -8.06006814911005101289e+34, !P0 ;  /* 0xf9785eba1a1a7808 */ /* 0x000fe40004000000 */
[----:B------:R-:W-:-:S06]  /*0760*/  FSEL R27, -R23, 0.11223486810922622681, !P0 ;  /* 0x3de5db65171b7808 */ /* 0x000fcc0004000100 */
[----:B--2---:R-:W-:-:S08]  /*0770*/  DFMA R8, R24, R26, R8 ;  /* 0x0000001a1808722b */ /* 0x004fd00000000008 */
[----:B------:R-:W-:-:S08]  /*0780*/  DFMA R8, R24, R8, R10 ;  /* 0x000000081808722b */ /* 0x000fd0000000000a */
[----:B---3--:R-:W-:-:S08]  /*0790*/  DFMA R8, R24, R8, R12 ;  /* 0x000000081808722b */ /* 0x008fd0000000000c */
[----:B------:R-:W-:-:S08]  /*07a0*/  DFMA R8, R24, R8, R14 ;  /* 0x000000081808722b */ /* 0x000fd0000000000e */
[----:B----4-:R-:W-:-:S08]  /*07b0*/  DFMA R8, R24, R8, R16 ;  /* 0x000000081808722b */ /* 0x010fd00000000010 */
[----:B------:R-:W-:-:S08]  /*07c0*/  DFMA R8, R24, R8, R18 ;  /* 0x000000081808722b */ /* 0x000fd00000000012 */
[----:B------:R-:W-:Y:S02]  /*07d0*/  DFMA R20, R8, R20, R20 ;  /* 0x000000140814722b */ /* 0x000fe40000000014 */
[----:B------:R-:W-:-:S10]  /*07e0*/  DFMA R8, R24, R8, 1 ;  /* 0x3ff000001808742b */ /* 0x000fd40000000008 */
[----:B------:R-:W-:Y:S02]  /*07f0*/  FSEL R10, R8, R20, !P0 ;  /* 0x00000014080a7208 */ /* 0x000fe40004000000 */
[----:B------:R-:W-:Y:S02]  /*0800*/  FSEL R11, R9, R21, !P0 ;  /* 0x00000015090b7208 */ /* 0x000fe40004000000 */
[----:B------:R-:W-:-:S04]  /*0810*/  LOP3.LUT P0, RZ, R22, 0x2, RZ, 0xc0, !PT ;  /* 0x0000000216ff7812 */ /* 0x000fc8000780c0ff */
[----:B------:R-:W-:-:S10]  /*0820*/  DADD R8, RZ, -R10 ;  /* 0x00000000ff087229 */ /* 0x000fd4000000080a */
[----:B------:R-:W-:Y:S02]  /*0830*/  FSEL R20, R10, R8, !P0 ;  /* 0x000000080a147208 */ /* 0x000fe40004000000 */
[----:B------:R-:W-:-:S06]  /*0840*/  FSEL R21, R11, R9, !P0 ;  /* 0x000000090b157208 */ /* 0x000fcc0004000000 */
[----:B------:R-:W-:-:S10]  /*0850*/  DADD R26, -RZ, |R20| ;  /* 0x00000000ff1a7229 */ /* 0x000fd40000000514 */
[----:B------:R-:W-:Y:S01]  /*0860*/  IMAD.MOV.U32 R10, RZ, RZ, R26 ;  /* 0x000000ffff0a7224 */ /* 0x000fe200078e001a */
[----:B------:R-:W-:-:S07]  /*0870*/  MOV R26, 0x890 ;  /* 0x00000890001a7802 */ /* 0x000fce0000000f00 */
[----:B------:R-:W-:Y:S05]  /*0880*/  CALL.REL.NOINC `($_Z16haversine_kernelPdS_ddS_i$__internal_accurate_pow) ;  /* 0x0000002400547944 */ /* 0x000fea0003c00000 */
[----:B------:R-:W-:Y:S05]  /*0890*/  BSYNC.RECONVERGENT B0 ;  /* 0x0000000000007941 */ /* 0x000fea0003800200 */
.L_x_5:
[----:B------:R-:W-:Y:S01]  /*08a0*/  DADD R10, R20, 2 ;  /* 0x40000000140a7429 */ /* 0x000fe20000000000 */
[----:B------:R-:W-:Y:S01]  /*08b0*/  BSSY.RECONVERGENT B0, `(.L_x_6) ;  /* 0x000000f000007945 */ /* 0x000fe20003800200 */
[----:B------:R-:W-:Y:S02]  /*08c0*/  DSETP.NEU.AND P0, PT, |R4|, +INF , PT ;  /* 0x7ff000000400742a */ /* 0x000fe40003f0d200 */
[C---:B------:R-:W-:Y:S02]  /*08d0*/  DSETP.NEU.AND P2, PT, R20.reuse, RZ, PT ;  /* 0x000000ff1400722a */ /* 0x040fe40003f4d000 */
[----:B------:R-:W-:-:S04]  /*08e0*/  DSETP.NEU.AND P1, PT, R20, 1, PT ;  /* 0x3ff000001400742a */ /* 0x000fc80003f2d000 */
[----:B------:R-:W-:-:S04]  /*08f0*/  LOP3.LUT R10, R11, 0x7ff00000, RZ, 0xc0, !PT ;  /* 0x7ff000000b0a7812 */ /* 0x000fc800078ec0ff */
[----:B------:R-:W-:Y:S02]  /*0900*/  ISETP.NE.AND P3, PT, R10, 0x7ff00000, PT ;  /* 0x7ff000000a00780c */ /* 0x000fe40003f65270 */
[----:B------:R-:W-:Y:S02]  /*0910*/  @!P0 DMUL R22, RZ, R4 ;  /* 0x00000004ff168228 */ /* 0x000fe40000000000 */
[----:B------:R-:W-:-:S09]  /*0920*/  @!P2 CS2R R8, SRZ ;  /* 0x000000000008a805 */ /* 0x000fd2000001ff00 */
[----:B------:R-:W-:Y:S05]  /*0930*/  @P3 BRA `(.L_x_7) ;  /* 0x0000000000183947 */ /* 0x000fea0003800000 */
[----:B------:R-:W-:-:S14]  /*0940*/  DSETP.NAN.AND P2, PT, R20, R20, PT ;  /* 0x000000141400722a */ /* 0x000fdc0003f48000 */
[----:B------:R-:W-:Y:S01]  /*0950*/  @P2 DADD R8, R20, 2 ;  /* 0x4000000014082429 */ /* 0x000fe20000000000 */
[----:B------:R-:W-:Y:S10]  /*0960*/  @P2 BRA `(.L_x_7) ;  /* 0x00000000000c2947 */ /* 0x000ff40003800000 */
[----:B------:R-:W-:-:S14]  /*0970*/  DSETP.NEU.AND P2, PT, |R20|, +INF , PT ;  /* 0x7ff000001400742a */ /* 0x000fdc0003f4d200 */
[----:B------:R-:W-:Y:S02]  /*0980*/  @!P2 IMAD.MOV.U32 R8, RZ, RZ, 0x0 ;  /* 0x00000000ff08a424 */ /* 0x000fe400078e00ff */
[----:B------:R-:W-:-:S07]  /*0990*/  @!P2 IMAD.MOV.U32 R9, RZ, RZ, 0x7ff00000 ;  /* 0x7ff00000ff09a424 */ /* 0x000fce00078e00ff */
.L_x_7:
[----:B------:R-:W-:Y:S05]  /*09a0*/  BSYNC.RECONVERGENT B0 ;  /* 0x0000000000007941 */ /* 0x000fea0003800200 */
.L_x_6:
[----:B------:R-:W-:Y:S01]  /*09b0*/  BSSY.RECONVERGENT B0, `(.L_x_8) ;  /* 0x000001f000007945 */ /* 0x000fe20003800200 */
[----:B------:R-:W-:Y:S01]  /*09c0*/  FSEL R20, R8, RZ, P1 ;  /* 0x000000ff08147208 */ /* 0x000fe20000800000 */
[----:B------:R-:W-:Y:S01]  /*09d0*/  @!P0 IMAD.MOV.U32 R24, RZ, RZ, 0x1 ;  /* 0x00000001ff188424 */ /* 0x000fe200078e00ff */
[----:B------:R-:W-:Y:S01]  /*09e0*/  FSEL R21, R9, 1.875, P1 ;  /* 0x3ff0000009157808 */ /* 0x000fe20000800000 */
[----:B------:R-:W-:Y:S06]  /*09f0*/  @!P0 BRA `(.L_x_9) ;  /* 0x0000000000688947 */ /* 0x000fec0003800000 */
[----:B------:R-:W-:Y:S01]  /*0a00*/  UMOV UR6, 0x6dc9c883 ;  /* 0x6dc9c88300067882 */ /* 0x000fe20000000000 */
[----:B------:R-:W-:Y:S01]  /*0a10*/  UMOV UR7, 0x3fe45f30 ;  /* 0x3fe45f3000077882 */ /* 0x000fe20000000000 */
[C---:B------:R-:W-:Y:S01]  /*0a20*/  DSETP.GE.AND P0, PT, |R4|.reuse, 2.14748364800000000000e+09, PT ;  /* 0x41e000000400742a */ /* 0x040fe20003f06200 */
[----:B------:R-:W-:Y:S01]  /*0a30*/  BSSY.RECONVERGENT B1, `(.L_x_10) ;  /* 0x0000015000017945 */ /* 0x000fe20003800200 */
        /* <DEDUP_REMOVED lines=20> */
.L_x_11:
[----:B------:R-:W-:Y:S05]  /*0b80*/  BSYNC.RECONVERGENT B1 ;  /* 0x0000000000017941 */ /* 0x000fea0003800200 */
.L_x_10:
[----:B------:R-:W-:-:S07]  /*0b90*/  VIADD R24, R8, 0x1 ;  /* 0x0000000108187836 */ /* 0x000fce0000000000 */
.L_x_9:
[----:B------:R-:W-:Y:S05]  /*0ba0*/  BSYNC.RECONVERGENT B0 ;  /* 0x0000000000007941 */ /* 0x000fea0003800200 */
.L_x_8:
        /* <DEDUP_REMOVED lines=10> */
[----:B------:R-:W-:Y:S01]  /*0c50*/  DSETP.NEU.AND P1, PT, |R2|, +INF , PT ;  /* 0x7ff000000200742a */ /* 0x000fe20003f2d200 */
[----:B------:R-:W-:Y:S01]  /*0c60*/  BSSY.RECONVERGENT B0, `(.L_x_12) ;  /* 0x000002f000007945 */ /* 0x000fe20003800200 */
[----:B------:R-:W-:Y:S01]  /*0c70*/  ISETP.NE.U32.AND P0, PT, R4, 0x1, PT ;  /* 0x000000010400780c */ /* 0x000fe20003f05070 */
[----:B------:R-:W-:-:S03]  /*0c80*/  IMAD.MOV.U32 R4, RZ, RZ, 0x3da8ff83 ;  /* 0x3da8ff83ff047424 */ /* 0x000fc600078e00ff */
[----:B------:R-:W-:Y:S02]  /*0c90*/  FSEL R26, R26, -8.06006814911005101289e+34, !P0 ;  /* 0xf9785eba1a1a7808 */ /* 0x000fe40004000000 */
[----:B------:R-:W-:Y:S01]  /*0ca0*/  FSEL R27, -R4, 0.11223486810922622681, !P0 ;  /* 0x3de5db65041b7808 */ /* 0x000fe20004000100 */
[----:B------:R-:W-:-:S08]  /*0cb0*/  DMUL R4, R22, R22 ;  /* 0x0000001616047228 */ /* 0x000fd00000000000 */
        /* <DEDUP_REMOVED lines=8> */
[----:B------:R-:W-:Y:S01]  /*0d40*/  FSEL R8, R4, R22, !P0 ;  /* 0x0000001604087208 */ /* 0x000fe20004000000 */
[----:B------:R-:W-:Y:S01]  /*0d50*/  @!P1 IMAD.MOV.U32 R22, RZ, RZ, 0x1 ;  /* 0x00000001ff169424 */ /* 0x000fe200078e00ff */
[----:B------:R-:W-:Y:S02]  /*0d60*/  FSEL R9, R5, R23, !P0 ;  /* 0x0000001705097208 */ /* 0x000fe40004000000 */
[----:B------:R-:W-:Y:S01]  /*0d70*/  LOP3.LUT P0, RZ, R24, 0x2, RZ, 0xc0, !PT ;  /* 0x0000000218ff7812 */ /* 0x000fe2000780c0ff */
[----:B------:R-:W-:-:S03]  /*0d80*/  @!P1 DMUL R24, RZ, R2 ;  /* 0x00000002ff189228 */ /* 0x000fc60000000000 */
[----:B------:R-:W-:-:S10]  /*0d90*/  DADD R4, RZ, -R8 ;  /* 0x00000000ff047229 */ /* 0x000fd40000000808 */
[----:B------:R-:W-:Y:S02]  /*0da0*/  FSEL R4, R8, R4, !P0 ;  /* 0x0000000408047208 */ /* 0x000fe40004000000 */
[----:B------:R-:W-:Y:S01]  /*0db0*/  FSEL R5, R9, R5, !P0 ;  /* 0x0000000509057208 */ /* 0x000fe20004000000 */
        /* <DEDUP_REMOVED lines=22> */
[----:B------:R-:W-:-:S07]  /*0f20*/  IMAD.MOV.U32 R8, RZ, RZ, R16 ;  /* 0x000000ffff087224 */ /* 0x000fce00078e0010 */
.L_x_15:
[----:B------:R-:W-:Y:S05]  /*0f30*/  BSYNC.RECONVERGENT B1 ;  /* 0x0000000000017941 */ /* 0x000fea0003800200 */
.L_x_14:
[----:B------:R-:W-:-:S07]  /*0f40*/  VIADD R22, R8, 0x1 ;  /* 0x0000000108167836 */ /* 0x000fce0000000000 */
.L_x_13:
[----:B------:R-:W-:Y:S05]  /*0f50*/  BSYNC.RECONVERGENT B0 ;  /* 0x0000000000007941 */ /* 0x000fea0003800200 */
.L_x_12:
[----:B------:R-:W0:Y:S01]  /*0f60*/  LDCU.64 UR6, c[0x4][0x8] ;  /* 0x01000100ff0677ac */ /* 0x000e220008000a00 */
[----:B------:R-:W-:-:S05]  /*0f70*/  IMAD.SHL.U32 R2, R22, 0x40, RZ ;  /* 0x0000004016027824 */ /* 0x000fca00078e00ff */
[----:B------:R-:W-:-:S04]  /*0f80*/  LOP3.LUT R2, R2, 0x40, RZ, 0xc0, !PT ;  /* 0x0000004002027812 */ /* 0x000fc800078ec0ff */
[----:B0-----:R-:W-:-:S05]  /*0f90*/  IADD3 R28, P0, PT, R2, UR6, RZ ;  /* 0x00000006021c7c10 */ /* 0x001fca000ff1e0ff */
[----:B------:R-:W-:Y:S01]  /*0fa0*/  IMAD.X R29, RZ, RZ, UR7, P0 ;  /* 0x00000007ff1d7e24 */ /* 0x000fe200080e06ff */
[----:B------:R-:W-:Y:S01]  /*0fb0*/  LOP3.LUT R2, R22, 0x1, RZ, 0xc0, !PT ;  /* 0x0000000116027812 */ /* 0x000fe200078ec0ff */
[----:B------:R-:W-:Y:S01]  /*0fc0*/  IMAD.MOV.U32 R26, RZ, RZ, 0x20fd8164 ;  /* 0x20fd8164ff1a7424 */ /* 0x000fe200078e00ff */
[----:B------:R-:W0:Y:S02]  /*0fd0*/  LDCU.64 UR6, c[0x0][0x398] ;  /* 0x00007300ff0677ac */ /* 0x000e240008000a00 */
[----:B------:R-:W2:Y:S04]  /*0fe0*/  LDG.E.128.CONSTANT R8, desc[UR4][R28.64] ;  /* 0x000000041c087981 */ /* 0x000ea8000c1e9d00 */
[----:B------:R-:W3:Y:S04]  /*0ff0*/  LDG.E.128.CONSTANT R12, desc[UR4][R28.64+0x10] ;  /* 0x000010041c0c7981 */ /* 0x000ee8000c1e9d00 */
[----:B------:R-:W4:Y:S01]  /*1000*/  LDG.E.128.CONSTANT R16, desc[UR4][R28.64+0x20] ;  /* 0x000020041c107981 */ /* 0x000f22000c1e9d00 */
[----:B------:R-:W-:Y:S01]  /*1010*/  ISETP.NE.U32.AND P0, PT, R2, 0x1, PT ;  /* 0x000000010200780c */ /* 0x000fe20003f05070 */
[----:B------:R-:W-:Y:S01]  /*1020*/  IMAD.MOV.U32 R2, RZ, RZ, 0x3da8ff83 ;  /* 0x3da8ff83ff027424 */ /* 0x000fe200078e00ff */
[----:B------:R-:W-:Y:S01]  /*1030*/  FSETP.GEU.AND P1, PT, |R7|, 6.5827683646048100446e-37, PT ;  /* 0x036000000700780b */ /* 0x000fe20003f2e200 */
[----:B------:R-:W-:Y:S01]  /*1040*/  BSSY.RECONVERGENT B0, `(.L_x_16) ;  /* 0x000002d000007945 */ /* 0x000fe20003800200 */
[----:B------:R-:W-:-:S02]  /*1050*/  FSEL R26, R26, -8.06006814911005101289e+34, !P0 ;  /* 0xf9785eba1a1a7808 */ /* 0x000fc40004000000 */
[----:B------:R-:W-:Y:S01]  /*1060*/  FSEL R27, -R2, 0.11223486810922622681, !P0 ;  /* 0x3de5db65021b7808 */ /* 0x000fe20004000100 */
[----:B------:R-:W-:-:S08]  /*1070*/  DMUL R2, R24, R24 ;  /* 0x0000001818027228 */ /* 0x000fd00000000000 */
[----:B--2---:R-:W-:Y:S01]  /*1080*/  DFMA R26, R2, R26, R8 ;  /* 0x0000001a021a722b */ /* 0x004fe20000000008 */
[----:B------:R-:W1:Y:S01]  /*1090*/  MUFU.RCP64H R9, 180 ;  /* 0x4066800000097908 */ /* 0x000e620000001800 */
[----:B------:R-:W-:-:S06]  /*10a0*/  IMAD.MOV.U32 R8, RZ, RZ, 0x1 ;  /* 0x00000001ff087424 */ /* 0x000fcc00078e00ff */
[----:B------:R-:W-:Y:S01]  /*10b0*/  DFMA R26, R2, R26, R10 ;  /* 0x0000001a021a722b */ /* 0x000fe2000000000a */
[----:B------:R-:W-:Y:S02]  /*10c0*/  IMAD.MOV.U32 R10, RZ, RZ, 0x0 ;  /* 0x00000000ff0a7424 */ /* 0x000fe400078e00ff */
[----:B------:R-:W-:-:S05]  /*10d0*/  IMAD.MOV.U32 R11, RZ, RZ, 0x40668000 ;  /* 0x40668000ff0b7424 */ /* 0x000fca00078e00ff */
[----:B---3--:R-:W-:Y:S02]  /*10e0*/  DFMA R12, R2, R26, R12 ;  /* 0x0000001a020c722b */ /* 0x008fe4000000000c */
[----:B-1----:R-:W-:-:S06]  /*10f0*/  DFMA R26, R8, -R10, 1 ;  /* 0x3ff00000081a742b */ /* 0x002fcc000000080a */
[----:B------:R-:W-:Y:S02]  /*1100*/  DFMA R12, R2, R12, R14 ;  /* 0x0000000c020c722b */ /* 0x000fe4000000000e */
[----:B------:R-:W-:-:S06]  /*1110*/  DFMA R26, R26, R26, R26 ;  /* 0x0000001a1a1a722b */ /* 0x000fcc000000001a */
[----:B----4-:R-:W-:Y:S02]  /*1120*/  DFMA R12, R2, R12, R16 ;  /* 0x0000000c020c722b */ /* 0x010fe40000000010 */
[----:B------:R-:W-:-:S06]  /*1130*/  DFMA R8, R8, R26, R8 ;  /* 0x0000001a0808722b */ /* 0x000fcc0000000008 */
[----:B------:R-:W-:Y:S02]  /*1140*/  DFMA R12, R2, R12, R18 ;  /* 0x0000000c020c722b */ /* 0x000fe40000000012 */
[----:B------:R-:W-:-:S06]  /*1150*/  DFMA R10, R8, -R10, 1 ;  /* 0x3ff00000080a742b */ /* 0x000fcc000000080a */
[----:B------:R-:W-:Y:S02]  /*1160*/  DFMA R24, R12, R24, R24 ;  /* 0x000000180c18722b */ /* 0x000fe40000000018 */
[----:B------:R-:W-:Y:S02]  /*1170*/  DFMA R2, R2, R12, 1 ;  /* 0x3ff000000202742b */ /* 0x000fe4000000000c */
[----:B------:R-:W-:-:S08]  /*1180*/  DFMA R8, R8, R10, R8 ;  /* 0x0000000a0808722b */ /* 0x000fd00000000008 */
[----:B------:R-:W-:Y:S01]  /*1190*/  DMUL R10, R8, R6 ;  /* 0x00000006080a7228 */ /* 0x000fe20000000000 */
[----:B------:R-:W-:Y:S02]  /*11a0*/  FSEL R14, R2, R24, !P0 ;  /* 0x00000018020e7208 */ /* 0x000fe40004000000 */
[----:B------:R-:W-:Y:S02]  /*11b0*/  FSEL R15, R3, R25, !P0 ;  /* 0x00000019030f7208 */ /* 0x000fe40004000000 */
[----:B------:R-:W-:-:S03]  /*11c0*/  LOP3.LUT P0, RZ, R22, 0x2, RZ, 0xc0, !PT ;  /* 0x0000000216ff7812 */ /* 0x000fc6000780c0ff */
[----:B------:R-:W-:-:S08]  /*11d0*/  DFMA R12, R10, -180, R6 ;  /* 0xc06680000a0c782b */ /* 0x000fd00000000006 */
[----:B------:R-:W-:Y:S02]  /*11e0*/  DFMA R2, R8, R12, R10 ;  /* 0x0000000c0802722b */ /* 0x000fe4000000000a */
[----:B------:R-:W-:Y:S01]  /*11f0*/  DADD R8, RZ, -R14 ;  /* 0x00000000ff087229 */ /* 0x000fe2000000080e */
[----:B------:R-:W-:Y:S02]  /*1200*/  IMAD.MOV.U32 R12, RZ, RZ, 0x54442d18 ;  /* 0x54442d18ff0c7424 */ /* 0x000fe400078e00ff */
[----:B------:R-:W-:-:S05]  /*1210*/  IMAD.MOV.U32 R13, RZ, RZ, 0x400921fb ;  /* 0x400921fbff0d7424 */ /* 0x000fca00078e00ff */
[----:B------:R-:W-:Y:S01]  /*1220*/  FFMA R10, RZ, 3.6015625, R3 ;  /* 0x40668000ff0a7823 */ /* 0x000fe20000000003 */
[----:B0-----:R-:W-:Y:S01]  /*1230*/  DMUL R12, R12, UR6 ;  /* 0x000000060c0c7c28 */ /* 0x001fe20008000000 */
[----:B------:R-:W-:Y:S02]  /*1240*/  FSEL R8, R14, R8, !P0 ;  /* 0x000000080e087208 */ /* 0x000fe40004000000 */
[----:B------:R-:W-:Y:S02]  /*1250*/  FSEL R9, R15, R9, !P0 ;  /* 0x000000090f097208 */ /* 0x000fe40004000000 */
[----:B------:R-:W-:-:S04]  /*1260*/  FSETP.GT.AND P0, PT, |R10|, 1.469367938527859385e-39, PT ;  /* 0x001000000a00780b */ /* 0x000fc80003f04200 */
[----:B------:R-:W-:-:S09]  /*1270*/  DMUL R4, R4, R8 ;  /* 0x0000000804047228 */ /* 0x000fd20000000000 */
[----:B------:R-:W-:Y:S05]  /*1280*/  @P0 BRA P1, `(.L_x_17) ;  /* 0x0000000000200947 */ /* 0x000fea0000800000 */
[----:B------:R-:W-:Y:S01]  /*1290*/  IMAD.MOV.U32 R8, RZ, RZ, R6 ;  /* 0x000000ffff087224 */ /* 0x000fe200078e0006 */
[----:B------:R-:W-:Y:S01]  /*12a0*/  MOV R6, 0x12f0 ;  /* 0x000012f000067802 */ /* 0x000fe20000000f00 */
[----:B------:R-:W-:Y:S02]  /*12b0*/  IMAD.MOV.U32 R9, RZ, RZ, R7 ;  /* 0x000000ffff097224 */ /* 0x000fe400078e0007 */
[----:B------:R-:W-:Y:S02]  /*12c0*/  IMAD.MOV.U32 R10, RZ, RZ, RZ ;  /* 0x000000ffff0a7224 */ /* 0x000fe400078e00ff */
[----:B------:R-:W-:-:S07]  /*12d0*/  IMAD.MOV.U32 R11, RZ, RZ, 0x40668000 ;  /* 0x40668000ff0b7424 */ /* 0x000fce00078e00ff */
[----:B------:R-:W-:Y:S05]  /*12e0*/  CALL.REL.NOINC `($__internal_0_$__cuda_sm20_div_rn_f64_full) ;  /* 0x0000001000a87944 */ /* 0x000fea0003c00000 */
[----:B------:R-:W-:Y:S02]  /*12f0*/  IMAD.MOV.U32 R2, RZ, RZ, R16 ;  /* 0x000000ffff027224 */ /* 0x000fe400078e0010 */
[----:B------:R-:W-:-:S07]  /*1300*/  IMAD.MOV.U32 R3, RZ, RZ, R17 ;  /* 0x000000ffff037224 */ /* 0x000fce00078e0011 */
.L_x_17:
[----:B------:R-:W-:Y:S05]  /*1310*/  BSYNC.RECONVERGENT B0 ;  /* 0x0000000000007941 */ /* 0x000fea0003800200 */
.L_x_16:
[----:B------:R-:W0:Y:S01]  /*1320*/  MUFU.RCP64H R7, 180 ;  /* 0x4066800000077908 */ /* 0x000e220000001800 */
[----:B------:R-:W-:Y:S01]  /*1330*/  IMAD.MOV.U32 R8, RZ, RZ, 0x0 ;  /* 0x00000000ff087424 */ /* 0x000fe200078e00ff */
[----:B------:R-:W-:Y:S01]  /*1340*/  FSETP.GEU.AND P1, PT, |R13|, 6.5827683646048100446e-37, PT ;  /* 0x036000000d00780b */ /* 0x000fe20003f2e200 */
[----:B------:R-:W-:Y:S02]  /*1350*/  IMAD.MOV.U32 R9, RZ, RZ, 0x40668000 ;  /* 0x40668000ff097424 */ /* 0x000fe400078e00ff */
[----:B------:R-:W-:-:S06]  /*1360*/  IMAD.MOV.U32 R6, RZ, RZ, 0x1 ;  /* 0x00000001ff067424 */ /* 0x000fcc00078e00ff */
[----:B0-----:R-:W-:-:S08]  /*1370*/  DFMA R10, R6, -R8, 1 ;  /* 0x3ff00000060a742b */ /* 0x001fd00000000808 */
[----:B------:R-:W-:-:S08]  /*1380*/  DFMA R10, R10, R10, R10 ;  /* 0x0000000a0a0a722b */ /* 0x000fd0000000000a */
        /* <DEDUP_REMOVED lines=17> */
.L_x_18:
[----:B------:R-:W-:Y:S01]  /*14a0*/  DADD R2, -R6, R2 ;  /* 0x0000000006027229 */ /* 0x000fe20000000102 */
[----:B------:R-:W-:Y:S07]  /*14b0*/  BSSY.RECONVERGENT B0, `(.L_x_19) ;  /* 0x000001d000007945 */ /* 0x000fee0003800200 */
[----:B------:R-:W-:-:S08]  /*14c0*/  DMUL R10, R2, 0.5 ;  /* 0x3fe00000020a7828 */ /* 0x000fd00000000000 */
[----:B------:R-:W-:-:S14]  /*14d0*/  DSETP.NEU.AND P0, PT, |R10|, +INF , PT ;  /* 0x7ff000000a00742a */ /* 0x000fdc0003f0d200 */
[----:B------:R-:W-:Y:S01]  /*14e0*/  @!P0 DMUL R6, RZ, R10 ;  /* 0x0000000aff068228 */ /* 0x000fe20000000000 */
[----:B------:R-:W-:Y:S01]  /*14f0*/  @!P0 IMAD.MOV.U32 R2, RZ, RZ, RZ ;  /* 0x000000ffff028224 */ /* 0x000fe200078e00ff */
[----:B------:R-:W-:Y:S09]  /*1500*/  @!P0 BRA `(.L_x_20) ;  /* 0x00000000005c8947 */ /* 0x000ff20003800000 */
        /* <DEDUP_REMOVED lines=23> */
.L_x_20:
[----:B------:R-:W-:Y:S05]  /*1680*/  BSYNC.RECONVERGENT B0 ;  /* 0x0000000000007941 */ /* 0x000fea0003800200 */
.L_x_19:
        /* <DEDUP_REMOVED lines=35> */
.L_x_21:
[C---:B------:R-:W-:Y:S01]  /*18c0*/  DADD R6, R2.reuse, 2 ;  /* 0x4000000002067429 */ /* 0x040fe20000000000 */
[----:B------:R-:W-:Y:S01]  /*18d0*/  BSSY.RECONVERGENT B0, `(.L_x_22) ;  /* 0x000000d000007945 */ /* 0x000fe20003800200 */
[C---:B------:R-:W-:Y:S02]  /*18e0*/  DSETP.NEU.AND P0, PT, R2.reuse, RZ, PT ;  /* 0x000000ff0200722a */ /* 0x040fe40003f0d000 */
[----:B------:R-:W-:-:S06]  /*18f0*/  DSETP.NEU.AND P2, PT, R2, 1, PT ;  /* 0x3ff000000200742a */ /* 0x000fcc0003f4d000 */
[----:B------:R-:W-:-:S04]  /*1900*/  LOP3.LUT R6, R7, 0x7ff00000, RZ, 0xc0, !PT ;  /* 0x7ff0000007067812 */ /* 0x000fc800078ec0ff */
[----:B------:R-:W-:Y:S02]  /*1910*/  ISETP.NE.AND P1, PT, R6, 0x7ff00000, PT ;  /* 0x7ff000000600780c */ /* 0x000fe40003f25270 */
[----:B------:R-:W-:-:S11]  /*1920*/  @!P0 CS2R R8, SRZ ;  /* 0x0000000000088805 */ /* 0x000fd6000001ff00 */
[----:B------:R-:W-:Y:S05]  /*1930*/  @P1 BRA `(.L_x_23) ;  /* 0x0000000000181947 */ /* 0x000fea0003800000 */
[----:B------:R-:W-:-:S14]  /*1940*/  DSETP.NAN.AND P0, PT, R2, R2, PT ;  /* 0x000000020200722a */ /* 0x000fdc0003f08000 */
[----:B------:R-:W-:Y:S01]  /*1950*/  @P0 DADD R8, R2, 2 ;  /* 0x4000000002080429 */ /* 0x000fe20000000000 */
[----:B------:R-:W-:Y:S10]  /*1960*/  @P0 BRA `(.L_x_23) ;  /* 0x00000000000c0947 */ /* 0x000ff40003800000 */
[----:B------:R-:W-:-:S14]  /*1970*/  DSETP.NEU.AND P0, PT, |R2|, +INF , PT ;  /* 0x7ff000000200742a */ /* 0x000fdc0003f0d200 */
[----:B------:R-:W-:Y:S02]  /*1980*/  @!P0 IMAD.MOV.U32 R8, RZ, RZ, 0x0 ;  /* 0x00000000ff088424 */ /* 0x000fe400078e00ff */
[----:B------:R-:W-:-:S07]  /*1990*/  @!P0 IMAD.MOV.U32 R9, RZ, RZ, 0x7ff00000 ;  /* 0x7ff00000ff098424 */ /* 0x000fce00078e00ff */
.L_x_23:
[----:B------:R-:W-:Y:S05]  /*19a0*/  BSYNC.RECONVERGENT B0 ;  /* 0x0000000000007941 */ /* 0x000fea0003800200 */
.L_x_22:
[----:B------:R-:W-:Y:S01]  /*19b0*/  FSEL R2, R8, RZ, P2 ;  /* 0x000000ff08027208 */ /* 0x000fe20001000000 */
[----:B------:R-:W-:Y:S01]  /*19c0*/  IMAD.MOV.U32 R8, RZ, RZ, 0x0 ;  /* 0x00000000ff087424 */ /* 0x000fe200078e00ff */
[----:B------:R-:W-:Y:S01]  /*19d0*/  FSEL R3, R9, 1.875, P2 ;  /* 0x3ff0000009037808 */ /* 0x000fe20001000000 */
[----:B------:R-:W-:Y:S01]  /*19e0*/  IMAD.MOV.U32 R9, RZ, RZ, 0x3fd80000 ;  /* 0x3fd80000ff097424 */ /* 0x000fe200078e00ff */
[----:B------:R-:W-:Y:S04]  /*19f0*/  BSSY.RECONVERGENT B0, `(.L_x_24) ;  /* 0x000001b000007945 */ /* 0x000fe80003800200 */
[----:B------:R-:W-:-:S06]  /*1a00*/  DFMA R4, R4, R2, R20 ;  /* 0x000000020404722b */ /* 0x000fcc0000000014 */
[----:B------:R-:W0:Y:S04]  /*1a10*/  MUFU.RSQ64H R3, R5 ;  /* 0x0000000500037308 */ /* 0x000e280000001c00 */
[----:B------:R-:W-:-:S05]  /*1a20*/  VIADD R2, R5, 0xfcb00000 ;  /* 0xfcb0000005027836 */ /* 0x000fca0000000000 */
[----:B------:R-:W-:Y:S01]  /*1a30*/  ISETP.GE.U32.AND P0, PT, R2, 0x7ca00000, PT ;  /* 0x7ca000000200780c */ /* 0x000fe20003f06070 */
[----:B0-----:R-:W-:-:S08]  /*1a40*/  DMUL R6, R2, R2 ;  /* 0x0000000202067228 */ /* 0x001fd00000000000 */
[----:B------:R-:W-:-:S08]  /*1a50*/  DFMA R6, R4, -R6, 1 ;  /* 0x3ff000000406742b */ /* 0x000fd00000000806 */
[----:B------:R-:W-:Y:S02]  /*1a60*/  DFMA R8, R6, R8, 0.5 ;  /* 0x3fe000000608742b */ /* 0x000fe40000000008 */
[----:B------:R-:W-:-:S08]  /*1a70*/  DMUL R6, R2, R6 ;  /* 0x0000000602067228 */ /* 0x000fd00000000000 */
[----:B------:R-:W-:-:S08]  /*1a80*/  DFMA R8, R8, R6, R2 ;  /* 0x000000060808722b */ /* 0x000fd00000000002 */
[----:B------:R-:W-:Y:S02]  /*1a90*/  DMUL R14, R4, R8 ;  /* 0x00000008040e7228 */ /* 0x000fe40000000000 */
[----:B------:R-:W-:Y:S02]  /*1aa0*/  VIADD R7, R9, 0xfff00000 ;  /* 0xfff0000009077836 */ /* 0x000fe40000000000 */
[----:B------:R-:W-:-:S04]  /*1ab0*/  IMAD.MOV.U32 R6, RZ, RZ, R8 ;  /* 0x000000ffff067224 */ /* 0x000fc800078e0008 */
[----:B------:R-:W-:-:S08]  /*1ac0*/  DFMA R10, R14, -R14, R4 ;  /* 0x8000000e0e0a722b */ /* 0x000fd00000000004 */
[----:B------:R-:W-:Y:S01]  /*1ad0*/  DFMA R12, R10, R6, R14 ;  /* 0x000000060a0c722b */ /* 0x000fe2000000000e */
[----:B------:R-:W-:Y:S10]  /*1ae0*/  @!P0 BRA `(.L_x_25) ;  /* 0x00000000002c8947 */ /* 0x000ff40003800000 */
[----:B------:R-:W-:Y:S02]  /*1af0*/  IMAD.MOV.U32 R17, RZ, RZ, R11 ;  /* 0x000000ffff117224 */ /* 0x000fe400078e000b */
[----:B------:R-:W-:Y:S02]  /*1b00*/  IMAD.MOV.U32 R6, RZ, RZ, R8 ;  /* 0x000000ffff067224 */ /* 0x000fe400078e0008 */
[----:B------:R-:W-:Y:S01]  /*1b10*/  IMAD.MOV.U32 R11, RZ, RZ, R2 ;  /* 0x000000ffff0b7224 */ /* 0x000fe200078e0002 */
[----:B------:R-:W-:Y:S01]  /*1b20*/  MOV R2, 0x1b80 ;  /* 0x00001b8000027802 */ /* 0x000fe20000000f00 */
[----:B------:R-:W-:Y:S02]  /*1b30*/  IMAD.MOV.U32 R8, RZ, RZ, R14 ;  /* 0x000000ffff087224 */ /* 0x000fe400078e000e */
[----:B------:R-:W-:Y:S02]  /*1b40*/  IMAD.MOV.U32 R19, RZ, RZ, R15 ;  /* 0x000000ffff137224 */ /* 0x000fe400078e000f */
[----:B------:R-:W-:-:S02]  /*1b50*/  IMAD.MOV.U32 R3, RZ, RZ, R4 ;  /* 0x000000ffff037224 */ /* 0x000fc400078e0004 */
[----:B------:R-:W-:-:S07]  /*1b60*/  IMAD.MOV.U32 R9, RZ, RZ, R5 ;  /* 0x000000ffff097224 */ /* 0x000fce00078e0005 */
[----:B------:R-:W-:Y:S05]  /*1b70*/  CALL.REL.NOINC `($__internal_1_$__cuda_sm20_dsqrt_rn_f64_mediumpath_v1) ;  /* 0x0000000c00ec7944 */ /* 0x000fea0003c00000 */
[----:B------:R-:W-:Y:S02]  /*1b80*/  IMAD.MOV.U32 R12, RZ, RZ, R6 ;  /* 0x000000ffff0c7224 */ /* 0x000fe400078e0006 */
[----:B------:R-:W-:-:S07]  /*1b90*/  IMAD.MOV.U32 R13, RZ, RZ, R7 ;  /* 0x000000ffff0d7224 */ /* 0x000fce00078e0007 */
.L_x_25:
[----:B------:R-:W-:Y:S05]  /*1ba0*/  BSYNC.RECONVERGENT B0 ;  /* 0x0000000000007941 */ /* 0x000fea0003800200 */
.L_x_24:
[----:B------:R-:W-:Y:S01]  /*1bb0*/  DADD R8, -R4, 1 ;  /* 0x3ff0000004087429 */ /* 0x000fe20000000100 */
[----:B------:R-:W-:Y:S01]  /*1bc0*/  IMAD.MOV.U32 R6, RZ, RZ, 0x0 ;  /* 0x00000000ff067424 */ /* 0x000fe200078e00ff */
[----:B------:R-:W-:Y:S01]  /*1bd0*/  BSSY.RECONVERGENT B0, `(.L_x_26) ;  /* 0x000001a000007945 */ /* 0x000fe20003800200 */
[----:B------:R-:W-:-:S03]  /*1be0*/  IMAD.MOV.U32 R7, RZ, RZ, 0x3fd80000 ;  /* 0x3fd80000ff077424 */ /* 0x000fc600078e00ff */
        /* <DEDUP_REMOVED lines=20> */
[----:B------:R-:W-:-:S07]  /*1d30*/  IMAD.MOV.U32 R19, RZ, RZ, R15 ;  /* 0x000000ffff137224 */ /* 0x000fce00078e000f */
[----:B------:R-:W-:Y:S05]  /*1d40*/  CALL.REL.NOINC `($__internal_1_$__cuda_sm20_dsqrt_rn_f64_mediumpath_v1) ;  /* 0x0000000c00787944 */ /* 0x000fea0003c00000 */
[----:B------:R-:W-:Y:S02]  /*1d50*/  IMAD.MOV.U32 R4, RZ, RZ, R6 ;  /* 0x000000ffff047224 */ /* 0x000fe400078e0006 */
[----:B------:R-:W-:-:S07]  /*1d60*/  IMAD.MOV.U32 R5, RZ, RZ, R7 ;  /* 0x000000ffff057224 */ /* 0x000fce00078e0007 */
.L_x_27:
[----:B------:R-:W-:Y:S05]  /*1d70*/  BSYNC.RECONVERGENT B0 ;  /* 0x0000000000007941 */ /* 0x000fea0003800200 */
.L_x_26:
[----:B------:R-:W-:Y:S01]  /*1d80*/  DADD R10, -RZ, |R12| ;  /* 0x00000000ff0a7229 */ /* 0x000fe2000000050c */
[----:B------:R-:W-:Y:S01]  /*1d90*/  IMAD.MOV.U32 R6, RZ, RZ, 0x1 ;  /* 0x00000001ff067424 */ /* 0x000fe200078e00ff */
[--C-:B------:R-:W-:Y:S01]  /*1da0*/  DADD R14, -RZ, |R4|.reuse ;  /* 0x00000000ff0e7229 */ /* 0x100fe20000000504 */
[----:B------:R-:W-:Y:S01]  /*1db0*/  BSSY.RECONVERGENT B0, `(.L_x_28) ;  /* 0x000001b000007945 */ /* 0x000fe20003800200 */
[----:B------:R-:W-:-:S08]  /*1dc0*/  DSETP.GT.AND P1, PT, |R12|, |R4|, PT ;  /* 0x400000040c00722a */ /* 0x000fd00003f24200 */
[----:B------:R-:W-:Y:S02]  /*1dd0*/  FSEL R3, R11, R15, P1 ;  /* 0x0000000f0b037208 */ /* 0x000fe40000800000 */
[----:B------:R-:W-:Y:S02]  /*1de0*/  FSEL R2, R10, R14, P1 ;  /* 0x0000000e0a027208 */ /* 0x000fe40000800000 */
[----:B------:R-:W0:Y:S01]  /*1df0*/  MUFU.RCP64H R7, R3 ;  /* 0x0000000300077308 */ /* 0x000e220000001800 */
[----:B------:R-:W-:Y:S02]  /*1e00*/  FSEL R14, R14, R10, P1 ;  /* 0x0000000a0e0e7208 */ /* 0x000fe40000800000 */
[----:B------:R-:W-:-:S04]  /*1e10*/  FSEL R15, R15, R11, P1 ;  /* 0x0000000b0f0f7208 */ /* 0x000fc80000800000 */
[----:B------:R-:W-:Y:S01]  /*1e20*/  FSETP.GEU.AND P2, PT, |R15|, 6.5827683646048100446e-37, PT ;  /* 0x036000000f00780b */ /* 0x000fe20003f4e200 */
[----:B0-----:R-:W-:-:S08]  /*1e30*/  DFMA R8, -R2, R6, 1 ;  /* 0x3ff000000208742b */ /* 0x001fd00000000106 */
[----:B------:R-:W-:-:S08]  /*1e40*/  DFMA R8, R8, R8, R8 ;  /* 0x000000080808722b */ /* 0x000fd00000000008 */
[----:B------:R-:W-:-:S08]  /*1e50*/  DFMA R8, R6, R8, R6 ;  /* 0x000000080608722b */ /* 0x000fd00000000006 */
[----:B------:R-:W-:-:S08]  /*1e60*/  DFMA R6, -R2, R8, 1 ;  /* 0x3ff000000206742b */ /* 0x000fd00000000108 */
[----:B------:R-:W-:-:S08]  /*1e70*/  DFMA R6, R8, R6, R8 ;  /* 0x000000060806722b */ /* 0x000fd00000000008 */
[----:B------:R-:W-:-:S08]  /*1e80*/  DMUL R8, R6, R14 ;  /* 0x0000000e06087228 */ /* 0x000fd00000000000 */
[----:B------:R-:W-:-:S08]  /*1e90*/  DFMA R10, -R2, R8, R14 ;  /* 0x00000008020a722b */ /* 0x000fd0000000010e */
[----:B------:R-:W-:-:S10]  /*1ea0*/  DFMA R6, R6, R10, R8 ;  /* 0x0000000a0606722b */ /* 0x000fd40000000008 */
[----:B------:R-:W-:-:S05]  /*1eb0*/  FFMA R8, RZ, R3, R7 ;  /* 0x00000003ff087223 */ /* 0x000fca0000000007 */
[----:B------:R-:W-:-:S13]  /*1ec0*/  FSETP.GT.AND P0, PT, |R8|, 1.469367938527859385e-39, PT ;  /* 0x001000000800780b */ /* 0x000fda0003f04200 */
[----:B------:R-:W-:Y:S05]  /*1ed0*/  @P0 BRA P2, `(.L_x_29) ;  /* 0x0000000000200947 */ /* 0x000fea0001000000 */
[----:B------:R-:W-:Y:S01]  /*1ee0*/  IMAD.MOV.U32 R8, RZ, RZ, R14 ;  /* 0x000000ffff087224 */ /* 0x000fe200078e000e */
[----:B------:R-:W-:Y:S01]  /*1ef0*/  MOV R6, 0x1f40 ;  /* 0x00001f4000067802 */ /* 0x000fe20000000f00 */
[----:B------:R-:W-:Y:S02]  /*1f00*/  IMAD.MOV.U32 R9, RZ, RZ, R15 ;  /* 0x000000ffff097224 */ /* 0x000fe400078e000f */
[----:B------:R-:W-:Y:S02]  /*1f10*/  IMAD.MOV.U32 R10, RZ, RZ, R2 ;  /* 0x000000ffff0a7224 */ /* 0x000fe400078e0002 */
[----:B------:R-:W-:-:S07]  /*1f20*/  IMAD.MOV.U32 R11, RZ, RZ, R3 ;  /* 0x000000ffff0b7224 */ /* 0x000fce00078e0003 */
[----:B------:R-:W-:Y:S05]  /*1f30*/  CALL.REL.NOINC `($__internal_0_$__cuda_sm20_div_rn_f64_full) ;  /* 0x0000000400947944 */ /* 0x000fea0003c00000 */
[----:B------:R-:W-:Y:S02]  /*1f40*/  IMAD.MOV.U32 R6, RZ, RZ, R16 ;  /* 0x000000ffff067224 */ /* 0x000fe400078e0010 */
[----:B------:R-:W-:-:S07]  /*1f50*/  IMAD.MOV.U32 R7, RZ, RZ, R17 ;  /* 0x000000ffff077224 */ /* 0x000fce00078e0011 */
.L_x_29:
[----:B------:R-:W-:Y:S05]  /*1f60*/  BSYNC.RECONVERGENT B0 ;  /* 0x0000000000007941 */ /* 0x000fea0003800200 */
.L_x_28:
[----:B------:R-:W-:Y:S01]  /*1f70*/  DMUL R8, R6, R6 ;  /* 0x0000000606087228 */ /* 0x000fe20000000000 */
[----:B------:R-:W-:Y:S01]  /*1f80*/  IMAD.MOV.U32 R10, RZ, RZ, -0x2449a4b7 ;  /* 0xdbb65b49ff0a7424 */ /* 0x000fe200078e00ff */
[----:B------:R-:W-:Y:S01]  /*1f90*/  UMOV UR6, 0x2a25ff7e ;  /* 0x2a25ff7e00067882 */ /* 0x000fe20000000000 */
[----:B------:R-:W-:Y:S01]  /*1fa0*/  IMAD.MOV.U32 R11, RZ, RZ, 0x3f2d3b63 ;  /* 0x3f2d3b63ff0b7424 */ /* 0x000fe200078e00ff */
[----:B------:R-:W-:Y:S01]  /*1fb0*/  UMOV UR7, 0x3ef53e1d ;  /* 0x3ef53e1d00077882 */ /* 0x000fe20000000000 */
[----:B------:R-:W-:Y:S01]  /*1fc0*/  ISETP.GE.AND P2, PT, R5, RZ, PT ;  /* 0x000000ff0500720c */ /* 0x000fe20003f46270 */
[----:B------:R-:W-:Y:S01]  /*1fd0*/  @!P1 IMAD.MOV.U32 R14, RZ, RZ, 0x54442d18 ;  /* 0x54442d18ff0e9424 */ /* 0x000fe200078e00ff */
[----:B------:R-:W-:Y:S01]  /*1fe0*/  DSETP.NEU.AND P3, PT, R2, RZ, PT ;  /* 0x000000ff0200722a */ /* 0x000fe20003f6d000 */
[----:B------:R-:W-:Y:S01]  /*1ff0*/  @!P1 IMAD.MOV.U32 R15, RZ, RZ, 0x400921fb ;  /* 0x400921fbff0f9424 */ /* 0x000fe200078e00ff */
[----:B------:R-:W-:Y:S01]  /*2000*/  DFMA R10, R8, -UR6, R10 ;  /* 0x80000006080a7c2b */ /* 0x000fe2000800000a */
[----:B------:R-:W-:Y:S01]  /*2010*/  UMOV UR6, 0x8dde082e ;  /* 0x8dde082e00067882 */ /* 0x000fe20000000000 */
[----:B------:R-:W-:Y:S01]  /*2020*/  UMOV UR7, 0x3f531278 ;  /* 0x3f53127800077882 */ /* 0x000fe20000000000 */
[----:B------:R-:W-:-:S05]  /*2030*/  @P1 PLOP3.LUT P0, PT, P2, PT, PT, 0x80, 0x8 ;  /* 0x000000000008181c */ /* 0x000fca000170f070 */
[----:B------:R-:W-:Y:S01]  /*2040*/  DFMA R10, R8, R10, -UR6 ;  /* 0x80000006080a7e2b */ /* 0x000fe2000800000a */
[----:B------:R-:W-:Y:S01]  /*2050*/  UMOV UR6, 0xc8249315 ;  /* 0xc824931500067882 */ /* 0x000fe20000000000 */
[----:B------:R-:W-:-:S06]  /*2060*/  UMOV UR7, 0x3f6f9690 ;  /* 0x3f6f969000077882 */ /* 0x000fcc0000000000 */
[----:B------:R-:W-:Y:S01]  /*2070*/  DFMA R10, R8, R10, UR6 ;  /* 0x00000006080a7e2b */ /* 0x000fe2000800000a */
[----:B------:R-:W-:Y:S01]  /*2080*/  UMOV UR6, 0xabc7cf0d ;  /* 0xabc7cf0d00067882 */ /* 0x000fe20000000000 */
[----:B------:R-:W-:-:S06]  /*2090*/  UMOV UR7, 0x3f82cf5a ;  /* 0x3f82cf5a00077882 */ /* 0x000fcc0000000000 */
        /* <DEDUP_REMOVED lines=45> */
[----:B------:R-:W-:Y:S01]  /*2370*/  DMUL R10, R8, R10 ;  /* 0x0000000a080a7228 */ /* 0x000fe20000000000 */
[----:B------:R-:W-:Y:S02]  /*2380*/  @P1 IMAD.MOV.U32 R8, RZ, RZ, 0x54442d18 ;  /* 0x54442d18ff081424 */ /* 0x000fe400078e00ff */
[----:B------:R-:W-:-:S05]  /*2390*/  @P1 IMAD.MOV.U32 R9, RZ, RZ, 0x3ff921fb ;  /* 0x3ff921fbff091424 */ /* 0x000fca00078e00ff */
[----:B------:R-:W-:-:S08]  /*23a0*/  DFMA R10, R10, R6, R6 ;  /* 0x000000060a0a722b */ /* 0x000fd00000000006 */
[----:B------:R-:W-:-:S10]  /*23b0*/  @P1 DADD R6, -RZ, -R10 ;  /* 0x00000000ff061229 */ /* 0x000fd4000000090a */
[----:B------:R-:W-:Y:S02]  /*23c0*/  @P1 FSEL R2, R10, R6, !P0 ;  /* 0x000000060a021208 */ /* 0x000fe40004000000 */
[----:B------:R-:W-:Y:S01]  /*23d0*/  @P1 FSEL R3, R11, R7, !P0 ;  /* 0x000000070b031208 */ /* 0x000fe20004000000 */
[----:B------:R-:W-:Y:S01]  /*23e0*/  @!P1 DADD R6, -R10, R14 ;  /* 0x000000000a069229 */ /* 0x000fe2000000010e */
[----:B------:R-:W-:-:S04]  /*23f0*/  @!P1 PLOP3.LUT P0, PT, P2, PT, PT, 0x80, 0x8 ;  /* 0x000000000008981c */ /* 0x000fc8000170f070 */
[----:B------:R-:W-:Y:S01]  /*2400*/  @P1 DADD R2, R2, R8 ;  /* 0x0000000002021229 */ /* 0x000fe20000000008 */
[----:B------:R-:W-:-:S05]  /*2410*/  @P3 IMAD.MOV.U32 R9, RZ, RZ, 0x7f3321d2 ;  /* 0x7f3321d2ff093424 */ /* 0x000fca00078e00ff */
[----:B------:R-:W-:Y:S01]  /*2420*/  @!P1 FSEL R3, R7, R11, !P0 ;  /* 0x0000000b07039208 */ /* 0x000fe20004000000 */
[----:B------:R-:W-:Y:S01]  /*2430*/  @P3 IMAD.MOV.U32 R11, RZ, RZ, 0x4002d97c ;  /* 0x4002d97cff0b3424 */ /* 0x000fe200078e00ff */
[----:B------:R-:W-:Y:S01]  /*2440*/  @!P1 FSEL R2, R6, R10, !P0 ;  /* 0x0000000a06029208 */ /* 0x000fe20004000000 */
[C-C-:B------:R-:W-:Y:S01]  /*2450*/  @P3 DSETP.NEU.AND P1, PT, |R4|.reuse, |R12|.reuse, PT ;  /* 0x4000000c0400322a */ /* 0x140fe20003f2d200 */
[----:B------:R-:W-:Y:S01]  /*2460*/  @P3 FSEL R9, R9, 3.37028055040000000000e+12, !P0 ;  /* 0x54442d1809093808 */ /* 0x000fe20004000000 */
[----:B------:R-:W-:Y:S01]  /*2470*/  DADD R6, |R4|, |R12| ;  /* 0x0000000004067229 */ /* 0x000fe2000000060c */
[----:B------:R-:W-:Y:S02]  /*2480*/  @P3 FSEL R11, R11, 1.8213495016098022461, !P0 ;  /* 0x3fe921fb0b0b3808 */ /* 0x000fe40004000000 */
[----:B------:R-:W-:Y:S02]  /*2490*/  @!P3 FSEL R5, RZ, 2.1426990032196044922, P0 ;  /* 0x400921fbff05b808 */ /* 0x000fe40000000000 */
[----:B------:R-:W-:-:S02]  /*24a0*/  @P3 FSEL R8, R9, R2, !P1 ;  /* 0x0000000209083208 */ /* 0x000fc40004800000 */
[----:B------:R-:W-:Y:S02]  /*24b0*/  @P3 FSEL R9, R11, R3, !P1 ;  /* 0x000000030b093208 */ /* 0x000fe40004800000 */
[----:B------:R-:W0:Y:S01]  /*24c0*/  LDC.64 R2, c[0x0][0x3a0] ;  /* 0x0000e800ff027b82 */ /* 0x000e220000000a00 */
[----:B------:R-:W-:Y:S01]  /*24d0*/  @!P3 FSEL R4, RZ, 3.37028055040000000000e+12, P0 ;  /* 0x54442d18ff04b808 */ /* 0x000fe20000000000 */
[----:B------:R-:W-:Y:S01]  /*24e0*/  DSETP.NAN.AND P0, PT, R6, R6, PT ;  /* 0x000000060600722a */ /* 0x000fe20003f08000 */
[----:B------:R-:W-:Y:S02]  /*24f0*/  @P3 IMAD.MOV.U32 R5, RZ, RZ, R9 ;  /* 0x000000ffff053224 */ /* 0x000fe400078e0009 */
[----:B------:R-:W-:-:S03]  /*2500*/  @P3 IMAD.MOV.U32 R4, RZ, RZ, R8 ;  /* 0x000000ffff043224 */ /* 0x000fc600078e0008 */
[----:B------:R-:W-:Y:S02]  /*2510*/  LOP3.LUT R13, R5, 0x80000000, R13, 0xb8, !PT ;  /* 0x80000000050d7812 */ /* 0x000fe400078eb80d */
[----:B------:R-:W-:Y:S02]  /*2520*/  FSEL R4, R6, R4, P0 ;  /* 0x0000000406047208 */ /* 0x000fe40000000000 */
[----:B------:R-:W-:-:S06]  /*2530*/  FSEL R5, R7, R13, P0 ;  /* 0x0000000d07057208 */ /* 0x000fcc0000000000 */
[----:B------:R-:W-:Y:S01]  /*2540*/  DADD R4, R4, R4 ;  /* 0x0000000004047229 */ /* 0x000fe20000000004 */
[----:B0-----:R-:W-:-:S07]  /*2550*/  IMAD.WIDE R2, R0, 0x8, R2 ;  /* 0x0000000800027825 */ /* 0x001fce00078e0202 */
[----:B------:R-:W-:-:S07]  /*2560*/  DMUL R4, R4, UR6 ;  /* 0x0000000604047c28 */ /* 0x000fce0008000000 */
[----:B------:R-:W-:Y:S01]  /*2570*/  STG.E.64 desc[UR4][R2.64], R4 ;  /* 0x0000000402007986 */ /* 0x000fe2000c101b04 */
[----:B------:R-:W-:Y:S05]  /*2580*/  EXIT ;  /* 0x000000000000794d */ /* 0x000fea0003800000 */
        .weak           $__internal_0_$__cuda_sm20_div_rn_f64_full
        .type           $__internal_0_$__cuda_sm20_div_rn_f64_full,@function
        .size           $__internal_0_$__cuda_sm20_div_rn_f64_full,($__internal_1_$__cuda_sm20_dsqrt_rn_f64_mediumpath_v1 - $__internal_0_$__cuda_sm20_div_rn_f64_full)
$__internal_0_$__cuda_sm20_div_rn_f64_full:
[C---:B------:R-:W-:Y:S01]  /*2590*/  FSETP.GEU.AND P0, PT, |R11|.reuse, 1.469367938527859385e-39, PT ;  /* 0x001000000b00780b */ /* 0x040fe20003f0e200 */
[----:B------:R-:W-:Y:S01]  /*25a0*/  IMAD.MOV.U32 R22, RZ, RZ, 0x1 ;  /* 0x00000001ff167424 */ /* 0x000fe200078e00ff */
[----:B------:R-:W-:Y:S01]  /*25b0*/  LOP3.LUT R28, R11, 0x800fffff, RZ, 0xc0, !PT ;  /* 0x800fffff0b1c7812 */ /* 0x000fe200078ec0ff */
[----:B------:R-:W-:Y:S01]  /*25c0*/  IMAD.MOV.U32 R24, RZ, RZ, 0x1ca00000 ;  /* 0x1ca00000ff187424 */ /* 0x000fe200078e00ff */
[C---:B------:R-:W-:Y:S01]  /*25d0*/  FSETP.GEU.AND P3, PT, |R9|.reuse, 1.469367938527859385e-39, PT ;  /* 0x001000000900780b */ /* 0x040fe20003f6e200 */
[----:B------:R-:W-:Y:S01]  /*25e0*/  BSSY.RECONVERGENT B1, `(.L_x_30) ;  /* 0x0000052000017945 */ /* 0x000fe20003800200 */
[----:B------:R-:W-:Y:S01]  /*25f0*/  LOP3.LUT R29, R28, 0x3ff00000, RZ, 0xfc, !PT ;  /* 0x3ff000001c1d7812 */ /* 0x000fe200078efcff */
[----:B------:R-:W-:Y:S01]  /*2600*/  IMAD.MOV.U32 R28, RZ, RZ, R10 ;  /* 0x000000ffff1c7224 */ /* 0x000fe200078e000a */
[----:B------:R-:W-:Y:S02]  /*2610*/  LOP3.LUT R7, R9, 0x7ff00000, RZ, 0xc0, !PT ;  /* 0x7ff0000009077812 */ /* 0x000fe400078ec0ff */
[----:B------:R-:W-:-:S03]  /*2620*/  LOP3.LUT R26, R11, 0x7ff00000, RZ, 0xc0, !PT ;  /* 0x7ff000000b1a7812 */ /* 0x000fc600078ec0ff */
[----:B------:R-:W-:Y:S01]  /*2630*/  @!P0 DMUL R28, R10, 8.98846567431157953865e+307 ;  /* 0x7fe000000a1c8828 */ /* 0x000fe20000000000 */
[----:B------:R-:W-:Y:S01]  /*2640*/  ISETP.GE.U32.AND P2, PT, R7, R26, PT ;  /* 0x0000001a0700720c */ /* 0x000fe20003f46070 */
[----:B------:R-:W-:Y:S02]  /*2650*/  IMAD.MOV.U32 R25, RZ, RZ, R7 ;  /* 0x000000ffff197224 */ /* 0x000fe400078e0007 */
[----:B------:R-:W-:Y:S02]  /*2660*/  @!P3 LOP3.LUT R14, R11, 0x7ff00000, RZ, 0xc0, !PT ;  /* 0x7ff000000b0eb812 */ /* 0x000fe400078ec0ff */
[----:B------:R-:W0:Y:S01]  /*2670*/  MUFU.RCP64H R23, R29 ;  /* 0x0000001d00177308 */ /* 0x000e220000001800 */
[----:B------:R-:W-:Y:S02]  /*2680*/  SEL R15, R24, 0x63400000, !P2 ;  /* 0x63400000180f7807 */ /* 0x000fe40005000000 */
[----:B------:R-:W-:Y:S02]  /*2690*/  @!P3 ISETP.GE.U32.AND P4, PT, R7, R14, PT ;  /* 0x0000000e0700b20c */ /* 0x000fe40003f86070 */
[----:B------:R-:W-:-:S02]  /*26a0*/  LOP3.LUT R15, R15, 0x800fffff, R9, 0xf8, !PT ;  /* 0x800fffff0f0f7812 */ /* 0x000fc400078ef809 */
[----:B------:R-:W-:Y:S02]  /*26b0*/  @!P3 SEL R17, R24, 0x63400000, !P4 ;  /* 0x634000001811b807 */ /* 0x000fe40006000000 */
[----:B------:R-:W-:Y:S02]  /*26c0*/  @!P0 LOP3.LUT R26, R29, 0x7ff00000, RZ, 0xc0, !PT ;  /* 0x7ff000001d1a8812 */ /* 0x000fe400078ec0ff */
[----:B------:R-:W-:-:S03]  /*26d0*/  @!P3 LOP3.LUT R14, R17, 0x80000000, R9, 0xf8, !PT ;  /* 0x80000000110eb812 */ /* 0x000fc600078ef809 */
[----:B------:R-:W-:Y:S01]  /*26e0*/  VIADD R27, R26, 0xffffffff ;  /* 0xffffffff1a1b7836 */ /* 0x000fe20000000000 */
[----:B0-----:R-:W-:-:S08]  /*26f0*/  DFMA R18, R22, -R28, 1 ;  /* 0x3ff000001612742b */ /* 0x001fd0000000081c */
[----:B------:R-:W-:-:S08]  /*2700*/  DFMA R18, R18, R18, R18 ;  /* 0x000000121212722b */ /* 0x000fd00000000012 */
[----:B------:R-:W-:Y:S01]  /*2710*/  DFMA R18, R22, R18, R22 ;  /* 0x000000121612722b */ /* 0x000fe20000000016 */
[----:B------:R-:W-:Y:S01]  /*2720*/  @!P3 LOP3.LUT R23, R14, 0x100000, RZ, 0xfc, !PT ;  /* 0x001000000e17b812 */ /* 0x000fe200078efcff */
[----:B------:R-:W-:Y:S02]  /*2730*/  IMAD.MOV.U32 R14, RZ, RZ, R8 ;  /* 0x000000ffff0e7224 */ /* 0x000fe400078e0008 */
[----:B------:R-:W-:-:S04]  /*2740*/  @!P3 IMAD.MOV.U32 R22, RZ, RZ, RZ ;  /* 0x000000ffff16b224 */ /* 0x000fc800078e00ff */
[----:B------:R-:W-:Y:S02]  /*2750*/  DFMA R16, R18, -R28, 1 ;  /* 0x3ff000001210742b */ /* 0x000fe4000000081c */
[----:B------:R-:W-:-:S06]  /*2760*/  @!P3 DFMA R14, R14, 2, -R22 ;  /* 0x400000000e0eb82b */ /* 0x000fcc0000000816 */
[----:B------:R-:W-:-:S04]  /*2770*/  DFMA R16, R18, R16, R18 ;  /* 0x000000101210722b */ /* 0x000fc80000000012 */
[----:B------:R-:W-:-:S04]  /*2780*/  @!P3 LOP3.LUT R25, R15, 0x7ff00000, RZ, 0xc0, !PT ;  /* 0x7ff000000f19b812 */ /* 0x000fc800078ec0ff */
[----:B------:R-:W-:Y:S01]  /*2790*/  DMUL R18, R16, R14 ;  /* 0x0000000e10127228 */ /* 0x000fe20000000000 */
[----:B------:R-:W-:-:S05]  /*27a0*/  VIADD R22, R25, 0xffffffff ;  /* 0xffffffff19167836 */ /* 0x000fca0000000000 */
[----:B------:R-:W-:Y:S02]  /*27b0*/  ISETP.GT.U32.AND P0, PT, R22, 0x7feffffe, PT ;  /* 0x7feffffe1600780c */ /* 0x000fe40003f04070 */
[----:B------:R-:W-:Y:S02]  /*27c0*/  DFMA R22, R18, -R28, R14 ;  /* 0x8000001c1216722b */ /* 0x000fe4000000000e */
[----:B------:R-:W-:-:S06]  /*27d0*/  ISETP.GT.U32.OR P0, PT, R27, 0x7feffffe, P0 ;  /* 0x7feffffe1b00780c */ /* 0x000fcc0000704470 */
[----:B------:R-:W-:-:S07]  /*27e0*/  DFMA R22, R16, R22, R18 ;  /* 0x000000161016722b */ /* 0x000fce0000000012 */
[----:B------:R-:W-:Y:S05]  /*27f0*/  @P0 BRA `(.L_x_31) ;  /* 0x00000000006c0947 */ /* 0x000fea0003800000 */
[----:B------:R-:W-:-:S04]  /*2800*/  LOP3.LUT R8, R11, 0x7ff00000, RZ, 0xc0, !PT ;  /* 0x7ff000000b087812 */ /* 0x000fc800078ec0ff */
[CC--:B------:R-:W-:Y:S02]  /*2810*/  VIADDMNMX R9, R7.reuse, -R8.reuse, 0xb9600000, !PT ;  /* 0xb960000007097446 */ /* 0x0c0fe40007800908 */
[----:B------:R-:W-:Y:S01]  /*2820*/  ISETP.GE.U32.AND P0, PT, R7, R8, PT ;  /* 0x000000080700720c */ /* 0x000fe20003f06070 */
[----:B------:R-:W-:Y:S01]  /*2830*/  IMAD.MOV.U32 R8, RZ, RZ, RZ ;  /* 0x000000ffff087224 */ /* 0x000fe200078e00ff */
[----:B------:R-:W-:Y:S02]  /*2840*/  VIMNMX R7, PT, PT, R9, 0x46a00000, PT ;  /* 0x46a0000009077848 */ /* 0x000fe40003fe0100 */
[----:B------:R-:W-:-:S05]  /*2850*/  SEL R24, R24, 0x63400000, !P0 ;  /* 0x6340000018187807 */ /* 0x000fca0004000000 */
[----:B------:R-:W-:-:S04]  /*2860*/  IMAD.IADD R7, R7, 0x1, -R24 ;  /* 0x0000000107077824 */ /* 0x000fc800078e0a18 */
[----:B------:R-:W-:-:S06]  /*2870*/  VIADD R9, R7, 0x7fe00000 ;  /* 0x7fe0000007097836 */ /* 0x000fcc0000000000 */
[----:B------:R-:W-:-:S10]  /*2880*/  DMUL R16, R22, R8 ;  /* 0x0000000816107228 */ /* 0x000fd40000000000 */
[----:B------:R-:W-:-:S13]  /*2890*/  FSETP.GTU.AND P0, PT, |R17|, 1.469367938527859385e-39, PT ;  /* 0x001000001100780b */ /* 0x000fda0003f0c200 */
[----:B------:R-:W-:Y:S05]  /*28a0*/  @P0 BRA `(.L_x_32) ;  /* 0x0000000000940947 */ /* 0x000fea0003800000 */
[----:B------:R-:W-:-:S06]  /*28b0*/  DFMA R14, R22, -R28, R14 ;  /* 0x8000001c160e722b */ /* 0x000fcc000000000e */
[----:B------:R-:W-:-:S04]  /*28c0*/  IMAD.MOV.U32 R14, RZ, RZ, RZ ;  /* 0x000000ffff0e7224 */ /* 0x000fc800078e00ff */
[C---:B------:R-:W-:Y:S02]  /*28d0*/  FSETP.NEU.AND P0, PT, R15.reuse, RZ, PT ;  /* 0x000000ff0f00720b */ /* 0x040fe40003f0d000 */
[----:B------:R-:W-:-:S04]  /*28e0*/  LOP3.LUT R11, R15, 0x80000000, R11, 0x48, !PT ;  /* 0x800000000f0b7812 */ /* 0x000fc800078e480b */
[----:B------:R-:W-:-:S07]  /*28f0*/  LOP3.LUT R15, R11, R9, RZ, 0xfc, !PT ;  /* 0x000000090b0f7212 */ /* 0x000fce00078efcff */
[----:B------:R-:W-:Y:S05]  /*2900*/  @!P0 BRA `(.L_x_32) ;  /* 0x00000000007c8947 */ /* 0x000fea0003800000 */
[----:B------:R-:W-:Y:S01]  /*2910*/  IMAD.MOV R9, RZ, RZ, -R7 ;  /* 0x000000ffff097224 */ /* 0x000fe200078e0a07 */
[----:B------:R-:W-:Y:S01]  /*2920*/  DMUL.RP R14, R22, R14 ;  /* 0x0000000e160e7228 */ /* 0x000fe20000008000 */
[----:B------:R-:W-:Y:S01]  /*2930*/  IMAD.MOV.U32 R8, RZ, RZ, RZ ;  /* 0x000000ffff087224 */ /* 0x000fe200078e00ff */
[----:B------:R-:W-:-:S05]  /*2940*/  IADD3 R7, PT, PT, -R7, -0x43300000, RZ ;  /* 0xbcd0000007077810 */ /* 0x000fca0007ffe1ff */
[----:B------:R-:W-:-:S03]  /*2950*/  DFMA R8, R16, -R8, R22 ;  /* 0x800000081008722b */ /* 0x000fc60000000016 */
[----:B------:R-:W-:-:S07]  /*2960*/  LOP3.LUT R11, R15, R11, RZ, 0x3c, !PT ;  /* 0x0000000b0f0b7212 */ /* 0x000fce00078e3cff */
[----:B------:R-:W-:-:S04]  /*2970*/  FSETP.NEU.AND P0, PT, |R9|, R7, PT ;  /* 0x000000070900720b */ /* 0x000fc80003f0d200 */
[----:B------:R-:W-:Y:S02]  /*2980*/  FSEL R16, R14, R16, !P0 ;  /* 0x000000100e107208 */ /* 0x000fe40004000000 */
[----:B------:R-:W-:Y:S01]  /*2990*/  FSEL R17, R11, R17, !P0 ;  /* 0x000000110b117208 */ /* 0x000fe20004000000 */
[----:B------:R-:W-:Y:S06]  /*29a0*/  BRA `(.L_x_32) ;  /* 0x0000000000547947 */ /* 0x000fec0003800000 */
.L_x_31:
[----:B------:R-:W-:-:S14]  /*29b0*/  DSETP.NAN.AND P0, PT, R8, R8, PT ;  /* 0x000000080800722a */ /* 0x000fdc0003f08000 */
[----:B------:R-:W-:Y:S05]  /*29c0*/  @P0 BRA `(.L_x_33) ;  /* 0x0000000000440947 */ /* 0x000fea0003800000 */
[----:B------:R-:W-:-:S14]  /*29d0*/  DSETP.NAN.AND P0, PT, R10, R10, PT ;  /* 0x0000000a0a00722a */ /* 0x000fdc0003f08000 */
[----:B------:R-:W-:Y:S05]  /*29e0*/  @P0 BRA `(.L_x_34) ;  /* 0x0000000000300947 */ /* 0x000fea0003800000 */
[----:B------:R-:W-:Y:S01]  /*29f0*/  ISETP.NE.AND P0, PT, R25, R26, PT ;  /* 0x0000001a1900720c */ /* 0x000fe20003f05270 */
[----:B------:R-:W-:Y:S02]  /*2a00*/  IMAD.MOV.U32 R16, RZ, RZ, 0x0 ;  /* 0x00000000ff107424 */ /* 0x000fe400078e00ff */
[----:B------:R-:W-:-:S10]  /*2a10*/  IMAD.MOV.U32 R17, RZ, RZ, -0x80000 ;  /* 0xfff80000ff117424 */ /* 0x000fd400078e00ff */
[----:B------:R-:W-:Y:S05]  /*2a20*/  @!P0 BRA `(.L_x_32) ;  /* 0x0000000000348947 */ /* 0x000fea0003800000 */
[----:B------:R-:W-:Y:S02]  /*2a30*/  ISETP.NE.AND P0, PT, R25, 0x7ff00000, PT ;  /* 0x7ff000001900780c */ /* 0x000fe40003f05270 */
[----:B------:R-:W-:Y:S02]  /*2a40*/  LOP3.LUT R17, R9, 0x80000000, R11, 0x48, !PT ;  /* 0x8000000009117812 */ /* 0x000fe400078e480b */
[----:B------:R-:W-:-:S13]  /*2a50*/  ISETP.EQ.OR P0, PT, R26, RZ, !P0 ;  /* 0x000000ff1a00720c */ /* 0x000fda0004702670 */
[----:B------:R-:W-:Y:S01]  /*2a60*/  @P0 LOP3.LUT R7, R17, 0x7ff00000, RZ, 0xfc, !PT ;  /* 0x7ff0000011070812 */ /* 0x000fe200078efcff */
[----:B------:R-:W-:Y:S02]  /*2a70*/  @!P0 IMAD.MOV.U32 R16, RZ, RZ, RZ ;  /* 0x000000ffff108224 */ /* 0x000fe400078e00ff */
[----:B------:R-:W-:Y:S02]  /*2a80*/  @P0 IMAD.MOV.U32 R16, RZ, RZ, RZ ;  /* 0x000000ffff100224 */ /* 0x000fe400078e00ff */
[----:B------:R-:W-:Y:S01]  /*2a90*/  @P0 IMAD.MOV.U32 R17, RZ, RZ, R7 ;  /* 0x000000ffff110224 */ /* 0x000fe200078e0007 */
[----:B------:R-:W-:Y:S06]  /*2aa0*/  BRA `(.L_x_32) ;  /* 0x0000000000147947 */ /* 0x000fec0003800000 */
.L_x_34:
[----:B------:R-:W-:Y:S01]  /*2ab0*/  LOP3.LUT R17, R11, 0x80000, RZ, 0xfc, !PT ;  /* 0x000800000b117812 */ /* 0x000fe200078efcff */
[----:B------:R-:W-:Y:S01]  /*2ac0*/  IMAD.MOV.U32 R16, RZ, RZ, R10 ;  /* 0x000000ffff107224 */ /* 0x000fe200078e000a */
[----:B------:R-:W-:Y:S06]  /*2ad0*/  BRA `(.L_x_32) ;  /* 0x0000000000087947 */ /* 0x000fec0003800000 */
.L_x_33:
[----:B------:R-:W-:Y:S01]  /*2ae0*/  LOP3.LUT R17, R9, 0x80000, RZ, 0xfc, !PT ;  /* 0x0008000009117812 */ /* 0x000fe200078efcff */
[----:B------:R-:W-:-:S07]  /*2af0*/  IMAD.MOV.U32 R16, RZ, RZ, R8 ;  /* 0x000000ffff107224 */ /* 0x000fce00078e0008 */
.L_x_32:
[----:B------:R-:W-:Y:S05]  /*2b00*/  BSYNC.RECONVERGENT B1 ;  /* 0x0000000000017941 */ /* 0x000fea0003800200 */
.L_x_30:
[----:B------:R-:W-:-:S04]  /*2b10*/  IMAD.MOV.U32 R7, RZ, RZ, 0x0 ;  /* 0x00000000ff077424 */ /* 0x000fc800078e00ff */
[----:B------:R-:W-:Y:S05]  /*2b20*/  RET.REL.NODEC R6 `(_Z16haversine_kernelPdS_ddS_i) ;  /* 0xffffffd406347950 */ /* 0x000fea0003c3ffff */
        .weak           $__internal_1_$__cuda_sm20_dsqrt_rn_f64_mediumpath_v1
        .type           $__internal_1_$__cuda_sm20_dsqrt_rn_f64_mediumpath_v1,@function
        .size           $__internal_1_$__cuda_sm20_dsqrt_rn_f64_mediumpath_v1,($_Z16haversine_kernelPdS_ddS_i$__internal_accurate_pow - $__internal_1_$__cuda_sm20_dsqrt_rn_f64_mediumpath_v1)
$__internal_1_$__cuda_sm20_dsqrt_rn_f64_mediumpath_v1:
[----:B------:R-:W-:Y:S01]  /*2b30*/  ISETP.GE.U32.AND P0, PT, R11, -0x3400000, PT ;  /* 0xfcc000000b00780c */ /* 0x000fe20003f06070 */
[----:B------:R-:W-:Y:S01]  /*2b40*/  BSSY.RECONVERGENT B1, `(.L_x_35) ;  /* 0x0000027000017945 */ /* 0x000fe20003800200 */
[----:B------:R-:W-:Y:S02]  /*2b50*/  IMAD.MOV.U32 R15, RZ, RZ, R9 ;  /* 0x000000ffff0f7224 */ /* 0x000fe400078e0009 */
[----:B------:R-:W-:Y:S02]  /*2b60*/  IMAD.MOV.U32 R14, RZ, RZ, R3 ;  /* 0x000000ffff0e7224 */ /* 0x000fe400078e0003 */
[----:B------:R-:W-:Y:S02]  /*2b70*/  IMAD.MOV.U32 R11, RZ, RZ, R17 ;  /* 0x000000ffff0b7224 */ /* 0x000fe400078e0011 */
[----:B------:R-:W-:-:S05]  /*2b80*/  IMAD.MOV.U32 R9, RZ, RZ, R19 ;  /* 0x000000ffff097224 */ /* 0x000fca00078e0013 */
[----:B------:R-:W-:Y:S05]  /*2b90*/  @!P0 BRA `(.L_x_36) ;  /* 0x0000000000208947 */ /* 0x000fea0003800000 */
[----:B------:R-:W-:-:S10]  /*2ba0*/  DFMA.RM R6, R10, R6, R8 ;  /* 0x000000060a06722b */ /* 0x000fd40000004008 */
[----:B------:R-:W-:-:S05]  /*2bb0*/  IADD3 R8, P0, PT, R6, 0x1, RZ ;  /* 0x0000000106087810 */ /* 0x000fca0007f1e0ff */
[----:B------:R-:W-:-:S06]  /*2bc0*/  IMAD.X R9, RZ, RZ, R7, P0 ;  /* 0x000000ffff097224 */ /* 0x000fcc00000e0607 */
[----:B------:R-:W-:-:S08]  /*2bd0*/  DFMA.RP R14, -R6, R8, R14 ;  /* 0x00000008060e722b */ /* 0x000fd0000000810e */
[----:B------:R-:W-:-:S06]  /*2be0*/  DSETP.GT.AND P0, PT, R14, RZ, PT ;  /* 0x000000ff0e00722a */ /* 0x000fcc0003f04000 */
[----:B------:R-:W-:Y:S02]  /*2bf0*/  FSEL R6, R8, R6, P0 ;  /* 0x0000000608067208 */ /* 0x000fe40000000000 */
[----:B------:R-:W-:Y:S01]  /*2c00*/  FSEL R7, R9, R7, P0 ;  /* 0x0000000709077208 */ /* 0x000fe20000000000 */
[----:B------:R-:W-:Y:S06]  /*2c10*/  BRA `(.L_x_37) ;  /* 0x0000000000647947 */ /* 0x000fec0003800000 */
.L_x_36:
[----:B------:R-:W-:-:S14]  /*2c20*/  DSETP.NE.AND P0, PT, R14, RZ, PT ;  /* 0x000000ff0e00722a */ /* 0x000fdc0003f05000 */
[----:B------:R-:W-:Y:S05]  /*2c30*/  @!P0 BRA `(.L_x_38) ;  /* 0x0000000000588947 */ /* 0x000fea0003800000 */
[----:B------:R-:W-:-:S13]  /*2c40*/  ISETP.GE.AND P0, PT, R15, RZ, PT ;  /* 0x000000ff0f00720c */ /* 0x000fda0003f06270 */
[----:B------:R-:W-:Y:S02]  /*2c50*/  @!P0 IMAD.MOV.U32 R6, RZ, RZ, 0x0 ;  /* 0x00000000ff068424 */ /* 0x000fe400078e00ff */
[----:B------:R-:W-:Y:S01]  /*2c60*/  @!P0 IMAD.MOV.U32 R7, RZ, RZ, -0x80000 ;  /* 0xfff80000ff078424 */ /* 0x000fe200078e00ff */
[----:B------:R-:W-:Y:S06]  /*2c70*/  @!P0 BRA `(.L_x_37) ;  /* 0x00000000004c8947 */ /* 0x000fec0003800000 */
[----:B------:R-:W-:-:S13]  /*2c80*/  ISETP.GT.AND P0, PT, R15, 0x7fefffff, PT ;  /* 0x7fefffff0f00780c */ /* 0x000fda0003f04270 */
[----:B------:R-:W-:Y:S05]  /*2c90*/  @P0 BRA `(.L_x_38) ;  /* 0x0000000000400947 */ /* 0x000fea0003800000 */
[----:B------:R-:W-:Y:S01]  /*2ca0*/  DMUL R14, R14, 8.11296384146066816958e+31 ;  /* 0x469000000e0e7828 */ /* 0x000fe20000000000 */
[----:B------:R-:W-:Y:S02]  /*2cb0*/  IMAD.MOV.U32 R6, RZ, RZ, RZ ;  /* 0x000000ffff067224 */ /* 0x000fe400078e00ff */
[----:B------:R-:W-:Y:S02]  /*2cc0*/  IMAD.MOV.U32 R10, RZ, RZ, 0x0 ;  /* 0x00000000ff0a7424 */ /* 0x000fe400078e00ff */
[----:B------:R-:W-:Y:S01]  /*2cd0*/  IMAD.MOV.U32 R11, RZ, RZ, 0x3fd80000 ;  /* 0x3fd80000ff0b7424 */ /* 0x000fe200078e00ff */
[----:B------:R-:W0:Y:S02]  /*2ce0*/  MUFU.RSQ64H R7, R15 ;  /* 0x0000000f00077308 */ /* 0x000e240000001c00 */
[----:B0-----:R-:W-:-:S08]  /*2cf0*/  DMUL R8, R6, R6 ;  /* 0x0000000606087228 */ /* 0x001fd00000000000 */
[----:B------:R-:W-:-:S08]  /*2d00*/  DFMA R8, R14, -R8, 1 ;  /* 0x3ff000000e08742b */ /* 0x000fd00000000808 */
[----:B------:R-:W-:Y:S02]  /*2d10*/  DFMA R10, R8, R10, 0.5 ;  /* 0x3fe00000080a742b */ /* 0x000fe4000000000a */
[----:B------:R-:W-:-:S08]  /*2d20*/  DMUL R8, R6, R8 ;  /* 0x0000000806087228 */ /* 0x000fd00000000000 */
[----:B------:R-:W-:-:S08]  /*2d30*/  DFMA R8, R10, R8, R6 ;  /* 0x000000080a08722b */ /* 0x000fd00000000006 */
[----:B------:R-:W-:Y:S02]  /*2d40*/  DMUL R6, R14, R8 ;  /* 0x000000080e067228 */ /* 0x000fe40000000000 */
[----:B------:R-:W-:-:S06]  /*2d50*/  VIADD R9, R9, 0xfff00000 ;  /* 0xfff0000009097836 */ /* 0x000fcc0000000000 */
[----:B------:R-:W-:-:S08]  /*2d60*/  DFMA R10, R6, -R6, R14 ;  /* 0x80000006060a722b */ /* 0x000fd0000000000e */
[----:B------:R-:W-:-:S10]  /*2d70*/  DFMA R6, R8, R10, R6 ;  /* 0x0000000a0806722b */ /* 0x000fd40000000006 */
[----:B------:R-:W-:Y:S01]  /*2d80*/  VIADD R7, R7, 0xfcb00000 ;  /* 0xfcb0000007077836 */ /* 0x000fe20000000000 */
[----:B------:R-:W-:Y:S06]  /*2d90*/  BRA `(.L_x_37) ;  /* 0x0000000000047947 */ /* 0x000fec0003800000 */
.L_x_38:
[----:B------:R-:W-:-:S11]  /*2da0*/  DADD R6, R14, R14 ;  /* 0x000000000e067229 */ /* 0x000fd6000000000e */
.L_x_37:
[----:B------:R-:W-:Y:S05]  /*2db0*/  BSYNC.RECONVERGENT B1 ;  /* 0x0000000000017941 */ /* 0x000fea0003800200 */
.L_x_35:
[----:B------:R-:W-:-:S04]  /*2dc0*/  IMAD.MOV.U32 R3, RZ, RZ, 0x0 ;  /* 0x00000000ff037424 */ /* 0x000fc800078e00ff */
[----:B------:R-:W-:Y:S05]  /*2dd0*/  RET.REL.NODEC R2 `(_Z16haversine_kernelPdS_ddS_i) ;  /* 0xffffffd002887950 */ /* 0x000fea0003c3ffff */
        .type           $_Z16haversine_kernelPdS_ddS_i$__internal_accurate_pow,@function
        .size           $_Z16haversine_kernelPdS_ddS_i$__internal_accurate_pow,($_Z16haversine_kernelPdS_ddS_i$__internal_trig_reduction_slowpathd - $_Z16haversine_kernelPdS_ddS_i$__internal_accurate_pow)
$_Z16haversine_kernelPdS_ddS_i$__internal_accurate_pow:
[----:B------:R-:W-:Y:S01]  /*2de0*/  ISETP.GT.U32.AND P0, PT, R27, 0xfffff, PT ;  /* 0x000fffff1b00780c */ /* 0x000fe20003f04070 */
[----:B------:R-:W-:Y:S01]  /*2df0*/  IMAD.MOV.U32 R8, RZ, RZ, R10 ;  /* 0x000000ffff087224 */ /* 0x000fe200078e000a */
[----:B------:R-:W-:Y:S01]  /*2e00*/  UMOV UR6, 0x7d2cafe2 ;  /* 0x7d2cafe200067882 */ /* 0x000fe20000000000 */
[----:B------:R-:W-:Y:S01]  /*2e10*/  IMAD.MOV.U32 R9, RZ, RZ, R27 ;  /* 0x000000ffff097224 */ /* 0x000fe200078e001b */
[----:B------:R-:W-:Y:S01]  /*2e20*/  UMOV UR7, 0x3eb0f5ff ;  /* 0x3eb0f5ff00077882 */ /* 0x000fe20000000000 */
[----:B------:R-:W-:Y:S01]  /*2e30*/  IMAD.MOV.U32 R14, RZ, RZ, RZ ;  /* 0x000000ffff0e7224 */ /* 0x000fe200078e00ff */
[----:B------:R-:W-:Y:S01]  /*2e40*/  UMOV UR8, 0x3b39803f ;  /* 0x3b39803f00087882 */ /* 0x000fe20000000000 */
[----:B------:R-:W-:Y:S01]  /*2e50*/  IMAD.MOV.U32 R12, RZ, RZ, 0x41ad3b5a ;  /* 0x41ad3b5aff0c7424 */ /* 0x000fe200078e00ff */
[----:B------:R-:W-:Y:S01]  /*2e60*/  UMOV UR9, 0x3c7abc9e ;  /* 0x3c7abc9e00097882 */ /* 0x000fe20000000000 */
[----:B------:R-:W-:-:S04]  /*2e70*/  IMAD.MOV.U32 R13, RZ, RZ, 0x3ed0f5d2 ;  /* 0x3ed0f5d2ff0d7424 */ /* 0x000fc800078e00ff */
[----:B------:R-:W-:Y:S01]  /*2e80*/  @!P0 DMUL R22, R8, 1.80143985094819840000e+16 ;  /* 0x4350000008168828 */ /* 0x000fe20000000000 */
[--C-:B------:R-:W-:Y:S01]  /*2e90*/  IMAD.MOV.U32 R8, RZ, RZ, R27.reuse ;  /* 0x000000ffff087224 */ /* 0x100fe200078e001b */
[----:B------:R-:W-:-:S08]  /*2ea0*/  SHF.R.U32.HI R27, RZ, 0x14, R27 ;  /* 0x00000014ff1b7819 */ /* 0x000fd0000001161b */
[----:B------:R-:W-:Y:S01]  /*2eb0*/  @!P0 IMAD.MOV.U32 R8, RZ, RZ, R23 ;  /* 0x000000ffff088224 */ /* 0x000fe200078e0017 */
[----:B------:R-:W-:Y:S01]  /*2ec0*/  @!P0 LEA.HI R27, R23, 0xffffffca, RZ, 0xc ;  /* 0xffffffca171b8811 */ /* 0x000fe200078f60ff */
[----:B------:R-:W-:-:S03]  /*2ed0*/  @!P0 IMAD.MOV.U32 R10, RZ, RZ, R22 ;  /* 0x000000ffff0a8224 */ /* 0x000fc600078e0016 */
[----:B------:R-:W-:-:S04]  /*2ee0*/  LOP3.LUT R8, R8, 0x800fffff, RZ, 0xc0, !PT ;  /* 0x800fffff08087812 */ /* 0x000fc800078ec0ff */
[----:B------:R-:W-:-:S04]  /*2ef0*/  LOP3.LUT R11, R8, 0x3ff00000, RZ, 0xfc, !PT ;  /* 0x3ff00000080b7812 */ /* 0x000fc800078efcff */
[----:B------:R-:W-:-:S13]  /*2f00*/  ISETP.GE.U32.AND P1, PT, R11, 0x3ff6a09f, PT ;  /* 0x3ff6a09f0b00780c */ /* 0x000fda0003f26070 */
[----:B------:R-:W-:-:S04]  /*2f10*/  @P1 VIADD R9, R11, 0xfff00000 ;  /* 0xfff000000b091836 */ /* 0x000fc80000000000 */
[----:B------:R-:W-:-:S06]  /*2f20*/  @P1 IMAD.MOV.U32 R11, RZ, RZ, R9 ;  /* 0x000000ffff0b1224 */ /* 0x000fcc00078e0009 */
[C---:B------:R-:W-:Y:S02]  /*2f30*/  DADD R16, R10.reuse, 1 ;  /* 0x3ff000000a107429 */ /* 0x040fe40000000000 */
[----:B------:R-:W-:-:S04]  /*2f40*/  DADD R10, R10, -1 ;  /* 0xbff000000a0a7429 */ /* 0x000fc80000000000 */
[----:B------:R-:W0:Y:S02]  /*2f50*/  MUFU.RCP64H R15, R17 ;  /* 0x00000011000f7308 */ /* 0x000e240000001800 */
[----:B0-----:R-:W-:-:S08]  /*2f60*/  DFMA R8, -R16, R14, 1 ;  /* 0x3ff000001008742b */ /* 0x001fd0000000010e */
[----:B------:R-:W-:-:S08]  /*2f70*/  DFMA R8, R8, R8, R8 ;  /* 0x000000080808722b */ /* 0x000fd00000000008 */
[----:B------:R-:W-:-:S08]  /*2f80*/  DFMA R14, R14, R8, R14 ;  /* 0x000000080e0e722b */ /* 0x000fd0000000000e */
[----:B------:R-:W-:-:S08]  /*2f90*/  DMUL R8, R10, R14 ;  /* 0x0000000e0a087228 */ /* 0x000fd00000000000 */
[----:B------:R-:W-:-:S08]  /*2fa0*/  DFMA R8, R10, R14, R8 ;  /* 0x0000000e0a08722b */ /* 0x000fd00000000008 */
[----:B------:R-:W-:-:S08]  /*2fb0*/  DMUL R24, R8, R8 ;  /* 0x0000000808187228 */ /* 0x000fd00000000000 */
[----:B------:R-:W-:Y:S01]  /*2fc0*/  DFMA R12, R24, UR6, R12 ;  /* 0x00000006180c7c2b */ /* 0x000fe2000800000c */
[----:B------:R-:W-:Y:S01]  /*2fd0*/  UMOV UR6, 0x75488a3f ;  /* 0x75488a3f00067882 */ /* 0x000fe20000000000 */
[----:B------:R-:W-:-:S06]  /*2fe0*/  UMOV UR7, 0x3ef3b20a ;  /* 0x3ef3b20a00077882 */ /* 0x000fcc0000000000 */
[----:B------:R-:W-:Y:S01]  /*2ff0*/  DFMA R18, R24, R12, UR6 ;  /* 0x0000000618127e2b */ /* 0x000fe2000800000c */
[----:B------:R-:W-:Y:S01]  /*3000*/  UMOV UR6, 0xe4faecd5 ;  /* 0xe4faecd500067882 */ /* 0x000fe20000000000 */
[----:B------:R-:W-:Y:S01]  /*3010*/  UMOV UR7, 0x3f1745cd ;  /* 0x3f1745cd00077882 */ /* 0x000fe20000000000 */
[----:B------:R-:W-:-:S05]  /*3020*/  DADD R12, R10, -R8 ;  /* 0x000000000a0c7229 */ /* 0x000fca0000000808 */
[----:B------:R-:W-:Y:S01]  /*3030*/  DFMA R18, R24, R18, UR6 ;  /* 0x0000000618127e2b */ /* 0x000fe20008000012 */
[----:B------:R-:W-:Y:S01]  /*3040*/  UMOV UR6, 0x258a578b ;  /* 0x258a578b00067882 */ /* 0x000fe20000000000 */
[----:B------:R-:W-:Y:S01]  /*3050*/  UMOV UR7, 0x3f3c71c7 ;  /* 0x3f3c71c700077882 */ /* 0x000fe20000000000 */
[----:B------:R-:W-:-:S05]  /*3060*/  DADD R12, R12, R12 ;  /* 0x000000000c0c7229 */ /* 0x000fca000000000c */
[----:B------:R-:W-:Y:S01]  /*3070*/  DFMA R18, R24, R18, UR6 ;  /* 0x0000000618127e2b */ /* 0x000fe20008000012 */
[----:B------:R-:W-:Y:S01]  /*3080*/  UMOV UR6, 0x9242b910 ;  /* 0x9242b91000067882 */ /* 0x000fe20000000000 */
[----:B------:R-:W-:Y:S01]  /*3090*/  UMOV UR7, 0x3f624924 ;  /* 0x3f62492400077882 */ /* 0x000fe20000000000 */
[----:B------:R-:W-:-:S05]  /*30a0*/  DFMA R12, R10, -R8, R12 ;  /* 0x800000080a0c722b */ /* 0x000fca000000000c */
[----:B------:R-:W-:Y:S01]  /*30b0*/  DFMA R18, R24, R18, UR6 ;  /* 0x0000000618127e2b */ /* 0x000fe20008000012 */
[----:B------:R-:W-:Y:S01]  /*30c0*/  UMOV UR6, 0x99999dfb ;  /* 0x99999dfb00067882 */ /* 0x000fe20000000000 */
[----:B------:R-:W-:Y:S01]  /*30d0*/  UMOV UR7, 0x3f899999 ;  /* 0x3f89999900077882 */ /* 0x000fe20000000000 */
[----:B------:R-:W-:Y:S02]  /*30e0*/  DMUL R12, R14, R12 ;  /* 0x0000000c0e0c7228 */ /* 0x000fe40000000000 */
[----:B------:R-:W-:-:S03]  /*30f0*/  DMUL R14, R8, R8 ;  /* 0x00000008080e7228 */ /* 0x000fc60000000000 */
[----:B------:R-:W-:Y:S01]  /*3100*/  DFMA R18, R24, R18, UR6 ;  /* 0x0000000618127e2b */ /* 0x000fe20008000012 */
[----:B------:R-:W-:Y:S01]  /*3110*/  UMOV UR6, 0x55555555 ;  /* 0x5555555500067882 */ /* 0x000fe20000000000 */
[----:B------:R-:W-:-:S03]  /*3120*/  UMOV UR7, 0x3fb55555 ;  /* 0x3fb5555500077882 */ /* 0x000fc60000000000 */
[----:B------:R-:W-:Y:S02]  /*3130*/  VIADD R23, R13, 0x100000 ;  /* 0x001000000d177836 */ /* 0x000fe40000000000 */
[----:B------:R-:W-:Y:S01]  /*3140*/  IMAD.MOV.U32 R22, RZ, RZ, R12 ;  /* 0x000000ffff167224 */ /* 0x000fe200078e000c */
[----:B------:R-:W-:-:S08]  /*3150*/  DFMA R10, R24, R18, UR6 ;  /* 0x00000006180a7e2b */ /* 0x000fd00008000012 */
[----:B------:R-:W-:Y:S01]  /*3160*/  DADD R16, -R10, UR6 ;  /* 0x000000060a107e29 */ /* 0x000fe20008000100 */
[----:B------:R-:W-:Y:S01]  /*3170*/  UMOV UR6, 0xb9e7b0 ;  /* 0x00b9e7b000067882 */ /* 0x000fe20000000000 */
[----:B------:R-:W-:-:S06]  /*3180*/  UMOV UR7, 0x3c46a4cb ;  /* 0x3c46a4cb00077882 */ /* 0x000fcc0000000000 */
[----:B------:R-:W-:Y:S02]  /*3190*/  DFMA R16, R24, R18, R16 ;  /* 0x000000121810722b */ /* 0x000fe40000000010 */
[C---:B------:R-:W-:Y:S02]  /*31a0*/  DFMA R18, R8.reuse, R8, -R14 ;  /* 0x000000080812722b */ /* 0x040fe4000000080e */
[----:B------:R-:W-:-:S06]  /*31b0*/  DMUL R24, R8, R14 ;  /* 0x0000000e08187228 */ /* 0x000fcc0000000000 */
[----:B------:R-:W-:Y:S02]  /*31c0*/  DFMA R18, R8, R22, R18 ;  /* 0x000000160812722b */ /* 0x000fe40000000012 */
[----:B------:R-:W-:Y:S01]  /*31d0*/  DADD R22, R16, -UR6 ;  /* 0x8000000610167e29 */ /* 0x000fe20008000000 */
[----:B------:R-:W-:Y:S01]  /*31e0*/  UMOV UR6, 0x80000000 ;  /* 0x8000000000067882 */ /* 0x000fe20000000000 */
[----:B------:R-:W-:Y:S01]  /*31f0*/  DFMA R16, R8, R14, -R24 ;  /* 0x0000000e0810722b */ /* 0x000fe20000000818 */
[----:B------:R-:W-:-:S07]  /*3200*/  UMOV UR7, 0x43300000 ;  /* 0x4330000000077882 */ /* 0x000fce0000000000 */
[----:B------:R-:W-:Y:S02]  /*3210*/  DFMA R16, R12, R14, R16 ;  /* 0x0000000e0c10722b */ /* 0x000fe40000000010 */
[----:B------:R-:W-:-:S06]  /*3220*/  DADD R14, R10, R22 ;  /* 0x000000000a0e7229 */ /* 0x000fcc0000000016 */
[----:B------:R-:W-:Y:S02]  /*3230*/  DFMA R16, R8, R18, R16 ;  /* 0x000000120810722b */ /* 0x000fe40000000010 */
[----:B------:R-:W-:Y:S02]  /*3240*/  DADD R18, R10, -R14 ;  /* 0x000000000a127229 */ /* 0x000fe4000000080e */
[----:B------:R-:W-:-:S06]  /*3250*/  DMUL R10, R14, R24 ;  /* 0x000000180e0a7228 */ /* 0x000fcc0000000000 */
[----:B------:R-:W-:Y:S02]  /*3260*/  DADD R22, R22, R18 ;  /* 0x0000000016167229 */ /* 0x000fe40000000012 */
[----:B------:R-:W-:-:S08]  /*3270*/  DFMA R18, R14, R24, -R10 ;  /* 0x000000180e12722b */ /* 0x000fd0000000080a */
[----:B------:R-:W-:-:S08]  /*3280*/  DFMA R16, R14, R16, R18 ;  /* 0x000000100e10722b */ /* 0x000fd00000000012 */
[----:B------:R-:W-:-:S08]  /*3290*/  DFMA R22, R22, R24, R16 ;  /* 0x000000181616722b */ /* 0x000fd00000000010 */
[----:B------:R-:W-:-:S08]  /*32a0*/  DADD R16, R10, R22 ;  /* 0x000000000a107229 */ /* 0x000fd00000000016 */
[--C-:B------:R-:W-:Y:S02]  /*32b0*/  DADD R14, R8, R16.reuse ;  /* 0x00000000080e7229 */ /* 0x100fe40000000010 */
[----:B------:R-:W-:-:S06]  /*32c0*/  DADD R10, R10, -R16 ;  /* 0x000000000a0a7229 */ /* 0x000fcc0000000810 */
[----:B------:R-:W-:Y:S02]  /*32d0*/  DADD R8, R8, -R14 ;  /* 0x0000000008087229 */ /* 0x000fe4000000080e */
[----:B------:R-:W-:-:S06]  /*32e0*/  DADD R10, R22, R10 ;  /* 0x00000000160a7229 */ /* 0x000fcc000000000a */
[----:B------:R-:W-:-:S08]  /*32f0*/  DADD R8, R16, R8 ;  /* 0x0000000010087229 */ /* 0x000fd00000000008 */
[----:B------:R-:W-:Y:S01]  /*3300*/  DADD R8, R10, R8 ;  /* 0x000000000a087229 */ /* 0x000fe20000000008 */
[C---:B------:R-:W-:Y:S02]  /*3310*/  VIADD R10, R27.reuse, 0xfffffc01 ;  /* 0xfffffc011b0a7836 */ /* 0x040fe40000000000 */
[----:B------:R-:W-:Y:S02]  /*3320*/  @P1 VIADD R10, R27, 0xfffffc02 ;  /* 0xfffffc021b0a1836 */ /* 0x000fe40000000000 */
[----:B------:R-:W-:-:S03]  /*3330*/  IMAD.MOV.U32 R11, RZ, RZ, 0x43300000 ;  /* 0x43300000ff0b7424 */ /* 0x000fc600078e00ff */
[----:B------:R-:W-:Y:S01]  /*3340*/  DADD R16, R12, R8 ;  /* 0x000000000c107229 */ /* 0x000fe20000000008 */
[----:B------:R-:W-:-:S06]  /*3350*/  LOP3.LUT R10, R10, 0x80000000, RZ, 0x3c, !PT ;  /* 0x800000000a0a7812 */ /* 0x000fcc00078e3cff */
[----:B------:R-:W-:Y:S01]  /*3360*/  DADD R10, R10, -UR6 ;  /* 0x800000060a0a7e29 */ /* 0x000fe20008000000 */
[----:B------:R-:W-:Y:S01]  /*3370*/  UMOV UR6, 0xfefa39ef ;  /* 0xfefa39ef00067882 */ /* 0x000fe20000000000 */
[----:B------:R-:W-:Y:S01]  /*3380*/  DADD R12, R14, R16 ;  /* 0x000000000e0c7229 */ /* 0x000fe20000000010 */
[----:B------:R-:W-:-:S07]  /*3390*/  UMOV UR7, 0x3fe62e42 ;  /* 0x3fe62e4200077882 */ /* 0x000fce0000000000 */
[--C-:B------:R-:W-:Y:S02]  /*33a0*/  DFMA R8, R10, UR6, R12.reuse ;  /* 0x000000060a087c2b */ /* 0x100fe4000800000c */
[----:B------:R-:W-:-:S06]  /*33b0*/  DADD R18, R14, -R12 ;  /* 0x000000000e127229 */ /* 0x000fcc000000080c */
[----:B------:R-:W-:Y:S02]  /*33c0*/  DFMA R14, R10, -UR6, R8 ;  /* 0x800000060a0e7c2b */ /* 0x000fe40008000008 */
[----:B------:R-:W-:-:S06]  /*33d0*/  DADD R18, R16, R18 ;  /* 0x0000000010127229 */ /* 0x000fcc0000000012 */
[----:B------:R-:W-:-:S08]  /*33e0*/  DADD R14, -R12, R14 ;  /* 0x000000000c0e7229 */ /* 0x000fd0000000010e */
[----:B------:R-:W-:-:S08]  /*33f0*/  DADD R14, R18, -R14 ;  /* 0x00000000120e7229 */ /* 0x000fd0000000080e */
[----:B------:R-:W-:-:S08]  /*3400*/  DFMA R14, R10, UR8, R14 ;  /* 0x000000080a0e7c2b */ /* 0x000fd0000800000e */
[----:B------:R-:W-:-:S08]  /*3410*/  DADD R10, R8, R14 ;  /* 0x00000000080a7229 */ /* 0x000fd0000000000e */
[----:B------:R-:W-:Y:S02]  /*3420*/  DADD R8, R8, -R10 ;  /* 0x0000000008087229 */ /* 0x000fe4000000080a */
[----:B------:R-:W-:-:S06]  /*3430*/  DMUL R18, R10, 2 ;  /* 0x400000000a127828 */ /* 0x000fcc0000000000 */
[----:B------:R-:W-:Y:S02]  /*3440*/  DADD R8, R14, R8 ;  /* 0x000000000e087229 */ /* 0x000fe40000000008 */
[----:B------:R-:W-:-:S08]  /*3450*/  DFMA R12, R10, 2, -R18 ;  /* 0x400000000a0c782b */ /* 0x000fd00000000812 */
[----:B------:R-:W-:Y:S01]  /*3460*/  DFMA R12, R8, 2, R12 ;  /* 0x40000000080c782b */ /* 0x000fe2000000000c */
[----:B------:R-:W-:Y:S02]  /*3470*/  IMAD.MOV.U32 R8, RZ, RZ, 0x652b82fe ;  /* 0x652b82feff087424 */ /* 0x000fe400078e00ff */
[----:B------:R-:W-:-:S05]  /*3480*/  IMAD.MOV.U32 R9, RZ, RZ, 0x3ff71547 ;  /* 0x3ff71547ff097424 */ /* 0x000fca00078e00ff */
[----:B------:R-:W-:-:S08]  /*3490*/  DADD R10, R18, R12 ;  /* 0x00000000120a7229 */ /* 0x000fd0000000000c */
[----:B------:R-:W-:Y:S02]  /*34a0*/  DFMA R8, R10, R8, 6.75539944105574400000e+15 ;  /* 0x433800000a08742b */ /* 0x000fe40000000008 */
[----:B------:R-:W-:-:S06]  /*34b0*/  FSETP.GEU.AND P0, PT, |R11|, 4.1917929649353027344, PT ;  /* 0x4086232b0b00780b */ /* 0x000fcc0003f0e200 */
[----:B------:R-:W-:-:S08]  /*34c0*/  DADD R16, R8, -6.75539944105574400000e+15 ;  /* 0xc338000008107429 */ /* 0x000fd00000000000 */
[----:B------:R-:W-:Y:S01]  /*34d0*/  DFMA R14, R16, -UR6, R10 ;  /* 0x80000006100e7c2b */ /* 0x000fe2000800000a */
[----:B------:R-:W-:Y:S01]  /*34e0*/  UMOV UR6, 0x3b39803f ;  /* 0x3b39803f00067882 */ /* 0x000fe20000000000 */
[----:B------:R-:W-:-:S06]  /*34f0*/  UMOV UR7, 0x3c7abc9e ;  /* 0x3c7abc9e00077882 */ /* 0x000fcc0000000000 */
[----:B------:R-:W-:Y:S01]  /*3500*/  DFMA R14, R16, -UR6, R14 ;  /* 0x80000006100e7c2b */ /* 0x000fe2000800000e */
[----:B------:R-:W-:Y:S01]  /*3510*/  UMOV UR6, 0x69ce2bdf ;  /* 0x69ce2bdf00067882 */ /* 0x000fe20000000000 */
[----:B------:R-:W-:Y:S01]  /*3520*/  IMAD.MOV.U32 R16, RZ, RZ, -0x35dec16 ;  /* 0xfca213eaff107424 */ /* 0x000fe200078e00ff */
[----:B------:R-:W-:Y:S01]  /*3530*/  UMOV UR7, 0x3e5ade15 ;  /* 0x3e5ade1500077882 */ /* 0x000fe20000000000 */
[----:B------:R-:W-:-:S06]  /*3540*/  IMAD.MOV.U32 R17, RZ, RZ, 0x3e928af3 ;  /* 0x3e928af3ff117424 */ /* 0x000fcc00078e00ff */
[----:B------:R-:W-:Y:S01]  /*3550*/  DFMA R16, R14, UR6, R16 ;  /* 0x000000060e107c2b */ /* 0x000fe20008000010 */
[----:B------:R-:W-:Y:S01]  /*3560*/  UMOV UR6, 0x62401315 ;  /* 0x6240131500067882 */ /* 0x000fe20000000000 */
[----:B------:R-:W-:-:S06]  /*3570*/  UMOV UR7, 0x3ec71dee ;  /* 0x3ec71dee00077882 */ /* 0x000fcc0000000000 */
[----:B------:R-:W-:Y:S01]  /*3580*/  DFMA R16, R14, R16, UR6 ;  /* 0x000000060e107e2b */ /* 0x000fe20008000010 */
        /* <DEDUP_REMOVED lines=20> */
[----:B------:R-:W-:-:S08]  /*36d0*/  DFMA R16, R14, R16, UR6 ;  /* 0x000000060e107e2b */ /* 0x000fd00008000010 */
[----:B------:R-:W-:-:S08]  /*36e0*/  DFMA R16, R14, R16, 1 ;  /* 0x3ff000000e10742b */ /* 0x000fd00000000010 */
[----:B------:R-:W-:Y:S02]  /*36f0*/  DFMA R16, R14, R16, 1 ;  /* 0x3ff000000e10742b */ /* 0x000fe40000000010 */
[----:B------:R-:W-:-:S08]  /*3700*/  DADD R14, R18, -R10 ;  /* 0x00000000120e7229 */ /* 0x000fd0000000080a */
[----:B------:R-:W-:Y:S01]  /*3710*/  DADD R14, R12, R14 ;  /* 0x000000000c0e7229 */ /* 0x000fe2000000000e */
[----:B------:R-:W-:Y:S02]  /*3720*/  IMAD R13, R8, 0x100000, R17 ;  /* 0x00100000080d7824 */ /* 0x000fe400078e0211 */
[----:B------:R-:W-:Y:S01]  /*3730*/  IMAD.MOV.U32 R12, RZ, RZ, R16 ;  /* 0x000000ffff0c7224 */ /* 0x000fe200078e0010 */
[----:B------:R-:W-:Y:S07]  /*3740*/  @!P0 BRA `(.L_x_39) ;  /* 0x0000000000308947 */ /* 0x000fee0003800000 */
[----:B------:R-:W-:Y:S01]  /*3750*/  FSETP.GEU.AND P1, PT, |R11|, 4.2275390625, PT ;  /* 0x408748000b00780b */ /* 0x000fe20003f2e200 */
[C---:B------:R-:W-:Y:S02]  /*3760*/  DADD R12, R10.reuse, +INF ;  /* 0x7ff000000a0c7429 */ /* 0x040fe40000000000 */
[----:B------:R-:W-:-:S08]  /*3770*/  DSETP.GEU.AND P0, PT, R10, RZ, PT ;  /* 0x000000ff0a00722a */ /* 0x000fd00003f0e000 */
[----:B------:R-:W-:Y:S02]  /*3780*/  FSEL R12, R12, RZ, P0 ;  /* 0x000000ff0c0c7208 */ /* 0x000fe40000000000 */
[----:B------:R-:W-:Y:S02]  /*3790*/  @!P1 LEA.HI R9, R8, R8, RZ, 0x1 ;  /* 0x0000000808099211 */ /* 0x000fe400078f08ff */
[----:B------:R-:W-:Y:S02]  /*37a0*/  FSEL R13, R13, RZ, P0 ;  /* 0x000000ff0d0d7208 */ /* 0x000fe40000000000 */
[----:B------:R-:W-:-:S05]  /*37b0*/  @!P1 SHF.R.S32.HI R9, RZ, 0x1, R9 ;  /* 0x00000001ff099819 */ /* 0x000fca0000011409 */
[----:B------:R-:W-:Y:S02]  /*37c0*/  @!P1 IMAD.IADD R8, R8, 0x1, -R9 ;  /* 0x0000000108089824 */ /* 0x000fe400078e0a09 */
[----:B------:R-:W-:-:S03]  /*37d0*/  @!P1 IMAD R17, R9, 0x100000, R17 ;  /* 0x0010000009119824 */ /* 0x000fc600078e0211 */
[----:B------:R-:W-:Y:S01]  /*37e0*/  @!P1 LEA R9, R8, 0x3ff00000, 0x14 ;  /* 0x3ff0000008099811 */ /* 0x000fe200078ea0ff */
[----:B------:R-:W-:-:S06]  /*37f0*/  @!P1 IMAD.MOV.U32 R8, RZ, RZ, RZ ;  /* 0x000000ffff089224 */ /* 0x000fcc00078e00ff */
[----:B------:R-:W-:-:S11]  /*3800*/  @!P1 DMUL R12, R16, R8 ;  /* 0x00000008100c9228 */ /* 0x000fd60000000000 */
.L_x_39:
[----:B------:R-:W-:Y:S01]  /*3810*/  DFMA R14, R14, R12, R12 ;  /* 0x0000000c0e0e722b */ /* 0x000fe2000000000c */
[----:B------:R-:W-:Y:S01]  /*3820*/  IMAD.MOV.U32 R27, RZ, RZ, 0x0 ;  /* 0x00000000ff1b7424 */ /* 0x000fe200078e00ff */
[----:B------:R-:W-:-:S08]  /*3830*/  DSETP.NEU.AND P0, PT, |R12|, +INF , PT ;  /* 0x7ff000000c00742a */ /* 0x000fd00003f0d200 */
[----:B------:R-:W-:Y:S02]  /*3840*/  FSEL R8, R12, R14, !P0 ;  /* 0x0000000e0c087208 */ /* 0x000fe40004000000 */
[----:B------:R-:W-:Y:S01]  /*3850*/  FSEL R9, R13, R15, !P0 ;  /* 0x0000000f0d097208 */ /* 0x000fe20004000000 */
[----:B------:R-:W-:Y:S06]  /*3860*/  RET.REL.NODEC R26 `(_Z16haversine_kernelPdS_ddS_i) ;  /* 0xffffffc41ae47950 */ /* 0x000fec0003c3ffff */
        .type           $_Z16haversine_kernelPdS_ddS_i$__internal_trig_reduction_slowpathd,@function
        .size           $_Z16haversine_kernelPdS_ddS_i$__internal_trig_reduction_slowpathd,(.L_x_51 - $_Z16haversine_kernelPdS_ddS_i$__internal_trig_reduction_slowpathd)
$_Z16haversine_kernelPdS_ddS_i$__internal_trig_reduction_slowpathd:
[--C-:B------:R-:W-:Y:S01]  /*3870*/  SHF.R.U32.HI R10, RZ, 0x14, R9.reuse ;  /* 0x00000014ff0a7819 */ /* 0x100fe20000011609 */
[----:B------:R-:W-:Y:S02]  /*3880*/  IMAD.MOV.U32 R25, RZ, RZ, R9 ;  /* 0x000000ffff197224 */ /* 0x000fe400078e0009 */
[----:B------:R-:W-:Y:S01]  /*3890*/  IMAD.MOV.U32 R16, RZ, RZ, RZ ;  /* 0x000000ffff107224 */ /* 0x000fe200078e00ff */
[----:B------:R-:W-:-:S04]  /*38a0*/  LOP3.LUT R11, R10, 0x7ff, RZ, 0xc0, !PT ;  /* 0x000007ff0a0b7812 */ /* 0x000fc800078ec0ff */
[----:B------:R-:W-:-:S13]  /*38b0*/  ISETP.NE.AND P0, PT, R11, 0x7ff, PT ;  /* 0x000007ff0b00780c */ /* 0x000fda0003f05270 */
[----:B------:R-:W-:Y:S05]  /*38c0*/  @!P0 BRA `(.L_x_40) ;  /* 0x0000000800688947 */ /* 0x000fea0003800000 */
[----:B------:R-:W-:Y:S01]  /*38d0*/  VIADD R11, R11, 0xfffffc00 ;  /* 0xfffffc000b0b7836 */ /* 0x000fe20000000000 */
[----:B------:R-:W-:Y:S01]  /*38e0*/  BSSY.RECONVERGENT B2, `(.L_x_41) ;  /* 0x0000034000027945 */ /* 0x000fe20003800200 */
[----:B------:R-:W-:-:S03]  /*38f0*/  CS2R R16, SRZ ;  /* 0x0000000000107805 */ /* 0x000fc6000001ff00 */
[----:B------:R-:W-:Y:S02]  /*3900*/  SHF.R.U32.HI R18, RZ, 0x6, R11 ;  /* 0x00000006ff127819 */ /* 0x000fe4000001160b */
[----:B------:R-:W-:Y:S02]  /*3910*/  ISETP.GE.U32.AND P0, PT, R11, 0x80, PT ;  /* 0x000000800b00780c */ /* 0x000fe40003f06070 */
[C---:B------:R-:W-:Y:S02]  /*3920*/  IADD3 R12, PT, PT, -R18.reuse, 0x13, RZ ;  /* 0x00000013120c7810 */ /* 0x040fe40007ffe1ff */
[----:B------:R-:W-:Y:S02]  /*3930*/  IADD3 R11, PT, PT, -R18, 0xf, RZ ;  /* 0x0000000f120b7810 */ /* 0x000fe40007ffe1ff */
[----:B------:R-:W-:-:S04]  /*3940*/  SEL R14, R12, 0x12, P0 ;  /* 0x000000120c0e7807 */ /* 0x000fc80000000000 */
[----:B------:R-:W-:-:S13]  /*3950*/  ISETP.GE.AND P0, PT, R11, R14, PT ;  /* 0x0000000e0b00720c */ /* 0x000fda0003f06270 */
[----:B------:R-:W-:Y:S05]  /*3960*/  @P0 BRA `(.L_x_42) ;  /* 0x0000000000ac0947 */ /* 0x000fea0003800000 */
[----:B------:R-:W0:Y:S01]  /*3970*/  LDC.64 R12, c[0x0][0x358] ;  /* 0x0000d600ff0c7b82 */ /* 0x000e220000000a00 */
[----:B------:R-:W-:Y:S01]  /*3980*/  IADD3 R18, PT, PT, RZ, -R18, -R14 ;  /* 0x80000012ff127210 */ /* 0x000fe20007ffe80e */
[----:B------:R-:W-:Y:S01]  /*3990*/  BSSY.RECONVERGENT B3, `(.L_x_43) ;  /* 0x0000022000037945 */ /* 0x000fe20003800200 */
[C---:B------:R-:W-:Y:S01]  /*39a0*/  SHF.L.U64.HI R14, R24.reuse, 0xb, R25 ;  /* 0x0000000b180e7819 */ /* 0x040fe20000010219 */
[----:B------:R-:W-:Y:S01]  /*39b0*/  IMAD.MOV.U32 R23, RZ, RZ, R11 ;  /* 0x000000ffff177224 */ /* 0x000fe200078e000b */
[----:B------:R-:W-:Y:S01]  /*39c0*/  CS2R R16, SRZ ;  /* 0x0000000000107805 */ /* 0x000fe2000001ff00 */
[----:B------:R-:W-:Y:S01]  /*39d0*/  IMAD.SHL.U32 R19, R24, 0x800, RZ ;  /* 0x0000080018137824 */ /* 0x000fe200078e00ff */
[----:B------:R-:W-:Y:S01]  /*39e0*/  LOP3.LUT R11, R14, 0x80000000, RZ, 0xfc, !PT ;  /* 0x800000000e0b7812 */ /* 0x000fe200078efcff */
[----:B------:R-:W-:-:S07]  /*39f0*/  IMAD.MOV.U32 R22, RZ, RZ, RZ ;  /* 0x000000ffff167224 */ /* 0x000fce00078e00ff */
.L_x_44:
[----:B------:R-:W1:Y:S01]  /*3a00*/  LDC.64 R14, c[0x4][RZ] ;  /* 0x01000000ff0e7b82 */ /* 0x000e620000000a00 */
[----:B0-----:R-:W-:Y:S02]  /*3a10*/  R2UR UR6, R12 ;  /* 0x000000000c0672ca */ /* 0x001fe400000e0000 */
[----:B------:R-:W-:Y:S01]  /*3a20*/  R2UR UR7, R13 ;  /* 0x000000000d0772ca */ /* 0x000fe200000e0000 */
[----:B-1----:R-:W-:-:S12]  /*3a30*/  IMAD.WIDE R26, R23, 0x8, R14 ;  /* 0x00000008171a7825 */ /* 0x002fd800078e020e */
[----:B------:R-:W2:Y:S01]  /*3a40*/  LDG.E.64.CONSTANT R14, desc[UR6][R26.64] ;  /* 0x000000061a0e7981 */ /* 0x000ea2000c1e9b00 */
[----:B------:R-:W-:Y:S02]  /*3a50*/  VIADD R18, R18, 0x1 ;  /* 0x0000000112127836 */ /* 0x000fe40000000000 */
[----:B------:R-:W-:Y:S02]  /*3a60*/  VIADD R23, R23, 0x1 ;  /* 0x0000000117177836 */ /* 0x000fe40000000000 */
[----:B--2---:R-:W-:-:S04]  /*3a70*/  IMAD.WIDE.U32 R16, P2, R14, R19, R16 ;  /* 0x000000130e107225 */ /* 0x004fc80007840010 */
[C---:B------:R-:W-:Y:S02]  /*3a80*/  IMAD R25, R14.reuse, R11, RZ ;  /* 0x0000000b0e197224 */ /* 0x040fe400078e02ff */
[----:B------:R-:W-:Y:S02]  /*3a90*/  IMAD R24, R15, R19, RZ ;  /* 0x000000130f187224 */ /* 0x000fe400078e02ff */
[----:B------:R-:W-:Y:S01]  /*3aa0*/  IMAD.HI.U32 R14, R14, R11, RZ ;  /* 0x0000000b0e0e7227 */ /* 0x000fe200078e00ff */
[----:B------:R-:W-:-:S03]  /*3ab0*/  IADD3 R25, P0, PT, R25, R17, RZ ;  /* 0x0000001119197210 */ /* 0x000fc60007f1e0ff */
[----:B------:R-:W-:Y:S01]  /*3ac0*/  IMAD.X R27, RZ, RZ, R14, P2 ;  /* 0x000000ffff1b7224 */ /* 0x000fe200010e060e */
[----:B------:R-:W-:Y:S01]  /*3ad0*/  IADD3 R25, P1, PT, R24, R25, RZ ;  /* 0x0000001918197210 */ /* 0x000fe20007f3e0ff */
[----:B------:R-:W-:Y:S02]  /*3ae0*/  IMAD.MOV.U32 R24, RZ, RZ, R16 ;  /* 0x000000ffff187224 */ /* 0x000fe400078e0010 */
[----:B------:R-:W-:-:S04]  /*3af0*/  IMAD.HI.U32 R16, R15, R19, RZ ;  /* 0x000000130f107227 */ /* 0x000fc800078e00ff */
[----:B------:R-:W-:Y:S01]  /*3b00*/  IMAD.HI.U32 R14, R15, R11, RZ ;  /* 0x0000000b0f0e7227 */ /* 0x000fe200078e00ff */
[----:B------:R-:W-:-:S03]  /*3b10*/  IADD3.X R16, P0, PT, R16, R27, RZ, P0, !PT ;  /* 0x0000001b10107210 */ /* 0x000fc6000071e4ff */
[----:B------:R-:W-:Y:S02]  /*3b20*/  IMAD R15, R15, R11, RZ ;  /* 0x0000000b0f0f7224 */ /* 0x000fe400078e02ff */
[----:B------:R-:W-:Y:S01]  /*3b30*/  IMAD.X R14, RZ, RZ, R14, P0 ;  /* 0x000000ffff0e7224 */ /* 0x000fe200000e060e */
[----:B------:R-:W-:Y:S01]  /*3b40*/  ISETP.NE.AND P0, PT, R18, -0xf, PT ;  /* 0xfffffff11200780c */ /* 0x000fe20003f05270 */
[C---:B------:R-:W-:Y:S01]  /*3b50*/  IMAD R17, R22.reuse, 0x8, R1 ;  /* 0x0000000816117824 */ /* 0x040fe200078e0201 */
[----:B------:R-:W-:Y:S01]  /*3b60*/  IADD3.X R16, P1, PT, R15, R16, RZ, P1, !PT ;  /* 0x000000100f107210 */ /* 0x000fe20000f3e4ff */
[----:B------:R-:W-:-:S03]  /*3b70*/  VIADD R22, R22, 0x1 ;  /* 0x0000000116167836 */ /* 0x000fc60000000000 */
[----:B------:R0:W-:Y:S02]  /*3b80*/  STL.64 [R17], R24 ;  /* 0x0000001811007387 */ /* 0x0001e40000100a00 */
[----:B0-----:R-:W-:-:S05]  /*3b90*/  IMAD.X R17, RZ, RZ, R14, P1 ;  /* 0x000000ffff117224 */ /* 0x001fca00008e060e */
[----:B------:R-:W-:Y:S05]  /*3ba0*/  @P0 BRA `(.L_x_44) ;  /* 0xfffffffc00940947 */ /* 0x000fea000383ffff */
[----:B------:R-:W-:Y:S05]  /*3bb0*/  BSYNC.RECONVERGENT B3 ;  /* 0x0000000000037941 */ /* 0x000fea0003800200 */
.L_x_43:
[----:B------:R-:W-:-:S05]  /*3bc0*/  LOP3.LUT R11, R10, 0x7ff, RZ, 0xc0, !PT ;  /* 0x000007ff0a0b7812 */ /* 0x000fca00078ec0ff */
[----:B------:R-:W-:-:S05]  /*3bd0*/  VIADD R11, R11, 0xfffffc00 ;  /* 0xfffffc000b0b7836 */ /* 0x000fca0000000000 */
[----:B------:R-:W-:Y:S02]  /*3be0*/  SHF.R.U32.HI R12, RZ, 0x6, R11 ;  /* 0x00000006ff0c7819 */ /* 0x000fe4000001160b */
[----:B------:R-:W-:Y:S02]  /*3bf0*/  ISETP.GE.U32.AND P0, PT, R11, 0x80, PT ;  /* 0x000000800b00780c */ /* 0x000fe40003f06070 */
[----:B------:R-:W-:-:S04]  /*3c00*/  IADD3 R12, PT, PT, -R12, 0x13, RZ ;  /* 0x000000130c0c7810 */ /* 0x000fc80007ffe1ff */
[----:B------:R-:W-:-:S07]  /*3c10*/  SEL R11, R12, 0x12, P0 ;  /* 0x000000120c0b7807 */ /* 0x000fce0000000000 */
.L_x_42:
[----:B------:R-:W-:Y:S05]  /*3c20*/  BSYNC.RECONVERGENT B2 ;  /* 0x0000000000027941 */ /* 0x000fea0003800200 */
.L_x_41:
[C---:B------:R-:W-:Y:S02]  /*3c30*/  LOP3.LUT R12, R10.reuse, 0x7ff, RZ, 0xc0, !PT ;  /* 0x000007ff0a0c7812 */ /* 0x040fe400078ec0ff */
[----:B------:R-:W-:-:S03]  /*3c40*/  LOP3.LUT P0, R23, R10, 0x3f, RZ, 0xc0, !PT ;  /* 0x0000003f0a177812 */ /* 0x000fc6000780c0ff */
[----:B------:R-:W-:-:S05]  /*3c50*/  VIADD R12, R12, 0xfffffc00 ;  /* 0xfffffc000c0c7836 */ /* 0x000fca0000000000 */
[----:B------:R-:W-:-:S05]  /*3c60*/  SHF.R.U32.HI R12, RZ, 0x6, R12 ;  /* 0x00000006ff0c7819 */ /* 0x000fca000001160c */
[----:B------:R-:W-:-:S04]  /*3c70*/  IMAD.IADD R10, R12, 0x1, R11 ;  /* 0x000000010c0a7824 */ /* 0x000fc800078e020b */
[----:B------:R-:W-:-:S05]  /*3c80*/  IMAD.U32 R29, R10, 0x8, R1 ;  /* 0x000000080a1d7824 */ /* 0x000fca00078e0001 */
[----:B------:R0:W-:Y:S04]  /*3c90*/  STL.64 [R29+-0x78], R16 ;  /* 0xffff88101d007387 */ /* 0x0001e80000100a00 */
[----:B------:R-:W2:Y:S04]  /*3ca0*/  @P0 LDL.64 R14, [R1+0x8] ;  /* 0x00000800010e0983 */ /* 0x000ea80000100a00 */
[----:B------:R-:W3:Y:S04]  /*3cb0*/  LDL.64 R12, [R1+0x10] ;  /* 0x00001000010c7983 */ /* 0x000ee80000100a00 */
[----:B------:R-:W4:Y:S01]  /*3cc0*/  LDL.64 R10, [R1+0x18] ;  /* 0x00001800010a7983 */ /* 0x000f220000100a00 */
[----:B------:R-:W-:Y:S01]  /*3cd0*/  BSSY.RECONVERGENT B2, `(.L_x_45) ;  /* 0x0000035000027945 */ /* 0x000fe20003800200 */
[----:B--2---:R-:W-:-:S02]  /*3ce0*/  @P0 SHF.R.U64 R25, R14, 0x1, R15 ;  /* 0x000000010e190819 */ /* 0x004fc4000000120f */
[----:B------:R-:W-:Y:S02]  /*3cf0*/  @P0 SHF.R.U32.HI R27, RZ, 0x1, R15 ;  /* 0x00000001ff1b0819 */ /* 0x000fe4000001160f */
[----:B------:R-:W-:Y:S02]  /*3d00*/  @P0 LOP3.LUT R14, R23, 0x3f, RZ, 0x3c, !PT ;  /* 0x0000003f170e0812 */ /* 0x000fe400078e3cff */
[C---:B---3--:R-:W-:Y:S02]  /*3d10*/  @P0 SHF.L.U32 R22, R12.reuse, R23, RZ ;  /* 0x000000170c160219 */ /* 0x048fe400000006ff */
[----:B0-----:R-:W-:Y:S02]  /*3d20*/  @P0 SHF.R.U64 R17, R25, R14, R27 ;  /* 0x0000000e19110219 */ /* 0x001fe4000000121b */
[--C-:B------:R-:W-:Y:S02]  /*3d30*/  @P0 SHF.R.U32.HI R15, RZ, 0x1, R13.reuse ;  /* 0x00000001ff0f0819 */ /* 0x100fe4000001160d */
[----:B------:R-:W-:-:S02]  /*3d40*/  @P0 SHF.R.U64 R18, R12, 0x1, R13 ;  /* 0x000000010c120819 */ /* 0x000fc4000000120d */
[----:B------:R-:W-:Y:S02]  /*3d50*/  @P0 SHF.L.U64.HI R19, R12, R23, R13 ;  /* 0x000000170c130219 */ /* 0x000fe4000001020d */
[-C--:B------:R-:W-:Y:S02]  /*3d60*/  @P0 SHF.R.U32.HI R24, RZ, R14.reuse, R27 ;  /* 0x0000000eff180219 */ /* 0x080fe4000001161b */
[----:B------:R-:W-:Y:S02]  /*3d70*/  @P0 LOP3.LUT R12, R22, R17, RZ, 0xfc, !PT ;  /* 0x00000011160c0212 */ /* 0x000fe400078efcff */
[----:B----4-:R-:W-:Y:S02]  /*3d80*/  @P0 SHF.L.U32 R16, R10, R23, RZ ;  /* 0x000000170a100219 */ /* 0x010fe400000006ff */
[----:B------:R-:W-:Y:S02]  /*3d90*/  @P0 SHF.R.U64 R25, R18, R14, R15 ;  /* 0x0000000e12190219 */ /* 0x000fe4000000120f */
[----:B------:R-:W-:-:S02]  /*3da0*/  @P0 LOP3.LUT R13, R19, R24, RZ, 0xfc, !PT ;  /* 0x00000018130d0212 */ /* 0x000fc400078efcff */
[----:B------:R-:W-:Y:S02]  /*3db0*/  @P0 SHF.L.U64.HI R22, R10, R23, R11 ;  /* 0x000000170a160219 */ /* 0x000fe4000001020b */
[----:B------:R-:W-:Y:S01]  /*3dc0*/  @P0 SHF.R.U32.HI R15, RZ, R14, R15 ;  /* 0x0000000eff0f0219 */ /* 0x000fe2000001160f */
[----:B------:R-:W-:Y:S01]  /*3dd0*/  IMAD.SHL.U32 R14, R12, 0x4, RZ ;  /* 0x000000040c0e7824 */ /* 0x000fe200078e00ff */
[----:B------:R-:W-:Y:S02]  /*3de0*/  @P0 LOP3.LUT R10, R16, R25, RZ, 0xfc, !PT ;  /* 0x00000019100a0212 */ /* 0x000fe400078efcff */
[----:B------:R-:W-:Y:S02]  /*3df0*/  SHF.L.U64.HI R12, R12, 0x2, R13 ;  /* 0x000000020c0c7819 */ /* 0x000fe4000001020d */
[----:B------:R-:W-:Y:S02]  /*3e00*/  SHF.L.W.U32.HI R18, R13, 0x2, R10 ;  /* 0x000000020d127819 */ /* 0x000fe40000010e0a */
[----:B------:R-:W-:-:S02]  /*3e10*/  @P0 LOP3.LUT R11, R22, R15, RZ, 0xfc, !PT ;  /* 0x0000000f160b0212 */ /* 0x000fc400078efcff */
[----:B------:R-:W-:Y:S02]  /*3e20*/  IADD3 RZ, P0, PT, RZ, -R14, RZ ;  /* 0x8000000effff7210 */ /* 0x000fe40007f1e0ff */
[----:B------:R-:W-:Y:S02]  /*3e30*/  LOP3.LUT R13, RZ, R12, RZ, 0x33, !PT ;  /* 0x0000000cff0d7212 */ /* 0x000fe400078e33ff */
[----:B------:R-:W-:Y:S02]  /*3e40*/  SHF.L.W.U32.HI R16, R10, 0x2, R11 ;  /* 0x000000020a107819 */ /* 0x000fe40000010e0b */
[----:B------:R-:W-:Y:S02]  /*3e50*/  LOP3.LUT R10, RZ, R18, RZ, 0x33, !PT ;  /* 0x00000012ff0a7212 */ /* 0x000fe400078e33ff */
[----:B------:R-:W-:Y:S02]  /*3e60*/  IADD3.X R13, P0, PT, RZ, R13, RZ, P0, !PT ;  /* 0x0000000dff0d7210 */ /* 0x000fe4000071e4ff */
[----:B------:R-:W-:-:S02]  /*3e70*/  LOP3.LUT R17, RZ, R16, RZ, 0x33, !PT ;  /* 0x00000010ff117212 */ /* 0x000fc400078e33ff */
[----:B------:R-:W-:Y:S02]  /*3e80*/  IADD3.X R15, P1, PT, RZ, R10, RZ, P0, !PT ;  /* 0x0000000aff0f7210 */ /* 0x000fe4000073e4ff */
[----:B------:R-:W-:-:S03]  /*3e90*/  ISETP.GT.U32.AND P2, PT, R18, -0x1, PT ;  /* 0xffffffff1200780c */ /* 0x000fc60003f44070 */
[----:B------:R-:W-:Y:S01]  /*3ea0*/  IMAD.X R17, RZ, RZ, R17, P1 ;  /* 0x000000ffff117224 */ /* 0x000fe200008e0611 */
[----:B------:R-:W-:-:S04]  /*3eb0*/  ISETP.GT.AND.EX P0, PT, R16, -0x1, PT, P2 ;  /* 0xffffffff1000780c */ /* 0x000fc80003f04320 */
[----:B------:R-:W-:Y:S02]  /*3ec0*/  SEL R17, R16, R17, P0 ;  /* 0x0000001110117207 */ /* 0x000fe40000000000 */
[----:B------:R-:W-:Y:S02]  /*3ed0*/  SEL R18, R18, R15, P0 ;  /* 0x0000000f12127207 */ /* 0x000fe40000000000 */
[----:B------:R-:W-:-:S04]  /*3ee0*/  ISETP.NE.U32.AND P1, PT, R17, RZ, PT ;  /* 0x000000ff1100720c */ /* 0x000fc80003f25070 */
[----:B------:R-:W-:Y:S01]  /*3ef0*/  SEL R15, R18, R17, !P1 ;  /* 0x00000011120f7207 */ /* 0x000fe20004800000 */
[----:B------:R-:W-:-:S05]  /*3f00*/  @!P0 IMAD.MOV R14, RZ, RZ, -R14 ;  /* 0x000000ffff0e8224 */ /* 0x000fca00078e0a0e */
[----:B------:R-:W0:Y:S02]  /*3f10*/  FLO.U32 R15, R15 ;  /* 0x0000000f000f7300 */ /* 0x000e2400000e0000 */
[C---:B0-----:R-:W-:Y:S02]  /*3f20*/  IADD3 R19, PT, PT, -R15.reuse, 0x1f, RZ ;  /* 0x0000001f0f137810 */ /* 0x041fe40007ffe1ff */
[----:B------:R-:W-:-:S03]  /*3f30*/  IADD3 R10, PT, PT, -R15, 0x3f, RZ ;  /* 0x0000003f0f0a7810 */ /* 0x000fc60007ffe1ff */
[----:B------:R-:W-:Y:S01]  /*3f40*/  @P1 IMAD.MOV R10, RZ, RZ, R19 ;  /* 0x000000ffff0a1224 */ /* 0x000fe200078e0213 */
[----:B------:R-:W-:-:S04]  /*3f50*/  SEL R19, R12, R13, P0 ;  /* 0x0000000d0c137207 */ /* 0x000fc80000000000 */
[----:B------:R-:W-:-:S13]  /*3f60*/  ISETP.NE.AND P1, PT, R10, RZ, PT ;  /* 0x000000ff0a00720c */ /* 0x000fda0003f25270 */
[----:B------:R-:W-:Y:S05]  /*3f70*/  @!P1 BRA `(.L_x_46) ;  /* 0x0000000000289947 */ /* 0x000fea0003800000 */
[----:B------:R-:W-:Y:S02]  /*3f80*/  LOP3.LUT R13, R10, 0x3f, RZ, 0xc0, !PT ;  /* 0x0000003f0a0d7812 */ /* 0x000fe400078ec0ff */
[--C-:B------:R-:W-:Y:S02]  /*3f90*/  SHF.R.U64 R15, R14, 0x1, R19.reuse ;  /* 0x000000010e0f7819 */ /* 0x100fe40000001213 */
[----:B------:R-:W-:Y:S02]  /*3fa0*/  SHF.R.U32.HI R19, RZ, 0x1, R19 ;  /* 0x00000001ff137819 */ /* 0x000fe40000011613 */
[----:B------:R-:W-:Y:S02]  /*3fb0*/  LOP3.LUT R12, R10, 0x3f, RZ, 0xc, !PT ;  /* 0x0000003f0a0c7812 */ /* 0x000fe400078e0cff */
[CC--:B------:R-:W-:Y:S02]  /*3fc0*/  SHF.L.U64.HI R17, R18.reuse, R13.reuse, R17 ;  /* 0x0000000d12117219 */ /* 0x0c0fe40000010211 */
[----:B------:R-:W-:-:S02]  /*3fd0*/  SHF.L.U32 R13, R18, R13, RZ ;  /* 0x0000000d120d7219 */ /* 0x000fc400000006ff */
[-CC-:B------:R-:W-:Y:S02]  /*3fe0*/  SHF.R.U64 R18, R15, R12.reuse, R19.reuse ;  /* 0x0000000c0f127219 */ /* 0x180fe40000001213 */
[----:B------:R-:W-:Y:S02]  /*3ff0*/  SHF.R.U32.HI R12, RZ, R12, R19 ;  /* 0x0000000cff0c7219 */ /* 0x000fe40000011613 */
[----:B------:R-:W-:Y:S02]  /*4000*/  LOP3.LUT R18, R13, R18, RZ, 0xfc, !PT ;  /* 0x000000120d127212 */ /* 0x000fe400078efcff */
[----:B------:R-:W-:-:S07]  /*4010*/  LOP3.LUT R17, R17, R12, RZ, 0xfc, !PT ;  /* 0x0000000c11117212 */ /* 0x000fce00078efcff */
.L_x_46:
[----:B------:R-:W-:Y:S05]  /*4020*/  BSYNC.RECONVERGENT B2 ;  /* 0x0000000000027941 */ /* 0x000fea0003800200 */
.L_x_45:
[----:B------:R-:W-:Y:S01]  /*4030*/  IMAD.WIDE.U32 R14, R18, 0x2168c235, RZ ;  /* 0x2168c235120e7825 */ /* 0x000fe200078e00ff */
[----:B------:R-:W-:-:S03]  /*4040*/  SHF.R.U32.HI R11, RZ, 0x1e, R11 ;  /* 0x0000001eff0b7819 */ /* 0x000fc6000001160b */
[----:B------:R-:W-:Y:S01]  /*4050*/  IMAD.MOV.U32 R12, RZ, RZ, R15 ;  /* 0x000000ffff0c7224 */ /* 0x000fe200078e000f */
[----:B------:R-:W-:Y:S01]  /*4060*/  IADD3 RZ, P1, PT, R14, R14, RZ ;  /* 0x0000000e0eff7210 */ /* 0x000fe20007f3e0ff */
[----:B------:R-:W-:Y:S01]  /*4070*/  IMAD.MOV.U32 R13, RZ, RZ, RZ ;  /* 0x000000ffff0d7224 */ /* 0x000fe200078e00ff */
[----:B------:R-:W-:Y:S01]  /*4080*/  LEA.HI R16, R16, R11, RZ, 0x1 ;  /* 0x0000000b10107211 */ /* 0x000fe200078f08ff */
[----:B------:R-:W-:-:S04]  /*4090*/  IMAD.HI.U32 R15, R17, -0x36f0255e, RZ ;  /* 0xc90fdaa2110f7827 */ /* 0x000fc800078e00ff */
[----:B------:R-:W-:-:S04]  /*40a0*/  IMAD.WIDE.U32 R12, R18, -0x36f0255e, R12 ;  /* 0xc90fdaa2120c7825 */ /* 0x000fc800078e000c */
[----:B------:R-:W-:-:S04]  /*40b0*/  IMAD.WIDE.U32 R12, P2, R17, 0x2168c235, R12 ;  /* 0x2168c235110c7825 */ /* 0x000fc8000784000c */
[----:B------:R-:W-:Y:S01]  /*40c0*/  IMAD R17, R17, -0x36f0255e, RZ ;  /* 0xc90fdaa211117824 */ /* 0x000fe200078e02ff */
[----:B------:R-:W-:Y:S01]  /*40d0*/  IADD3.X RZ, P1, PT, R12, R12, RZ, P1, !PT ;  /* 0x0000000c0cff7210 */ /* 0x000fe20000f3e4ff */
[----:B------:R-:W-:-:S03]  /*40e0*/  IMAD.X R14, RZ, RZ, R15, P2 ;  /* 0x000000ffff0e7224 */ /* 0x000fc600010e060f */
[----:B------:R-:W-:-:S04]  /*40f0*/  IADD3 R13, P2, PT, R17, R13, RZ ;  /* 0x0000000d110d7210 */ /* 0x000fc80007f5e0ff */
[C---:B------:R-:W-:Y:S01]  /*4100*/  ISETP.GT.U32.AND P3, PT, R13.reuse, RZ, PT ;  /* 0x000000ff0d00720c */ /* 0x040fe20003f64070 */
[----:B------:R-:W-:Y:S01]  /*4110*/  IMAD.X R14, RZ, RZ, R14, P2 ;  /* 0x000000ffff0e7224 */ /* 0x000fe200010e060e */
[----:B------:R-:W-:-:S04]  /*4120*/  IADD3.X R12, P2, PT, R13, R13, RZ, P1, !PT ;  /* 0x0000000d0d0c7210 */ /* 0x000fc80000f5e4ff */
[C---:B------:R-:W-:Y:S01]  /*4130*/  ISETP.GT.AND.EX P1, PT, R14.reuse, RZ, PT, P3 ;  /* 0x000000ff0e00720c */ /* 0x040fe20003f24330 */
[----:B------:R-:W-:-:S03]  /*4140*/  IMAD.X R15, R14, 0x1, R14, P2 ;  /* 0x000000010e0f7824 */ /* 0x000fc600010e060e */
[----:B------:R-:W-:Y:S02]  /*4150*/  SEL R12, R12, R13, P1 ;  /* 0x0000000d0c0c7207 */ /* 0x000fe40000800000 */
[----:B------:R-:W-:Y:S02]  /*4160*/  SEL R13, R15, R14, P1 ;  /* 0x0000000e0f0d7207 */ /* 0x000fe40000800000 */
[----:B------:R-:W-:Y:S02]  /*4170*/  IADD3 R24, P2, PT, R12, 0x1, RZ ;  /* 0x000000010c187810 */ /* 0x000fe40007f5e0ff */
[----:B------:R-:W-:Y:S02]  /*4180*/  SEL R15, RZ, 0xffffffff, !P1 ;  /* 0xffffffffff0f7807 */ /* 0x000fe40004800000 */
[----:B------:R-:W-:Y:S01]  /*4190*/  LOP3.LUT P1, R25, R9, 0x80000000, RZ, 0xc0, !PT ;  /* 0x8000000009197812 */ /* 0x000fe2000782c0ff */
[----:B------:R-:W-:Y:S02]  /*41a0*/  IMAD.X R13, RZ, RZ, R13, P2 ;  /* 0x000000ffff0d7224 */ /* 0x000fe400010e060d */
[----:B------:R-:W-:Y:S01]  /*41b0*/  IMAD.IADD R10, R15, 0x1, -R10 ;  /* 0x000000010f0a7824 */ /* 0x000fe200078e0a0a */
[----:B------:R-:W-:-:S02]  /*41c0*/  @!P0 LOP3.LUT R25, R25, 0x80000000, RZ, 0x3c, !PT ;  /* 0x8000000019198812 */ /* 0x000fc400078e3cff */
[----:B------:R-:W-:Y:S01]  /*41d0*/  SHF.R.U64 R24, R24, 0xa, R13 ;  /* 0x0000000a18187819 */ /* 0x000fe2000000120d */
[----:B------:R-:W-:-:S03]  /*41e0*/  IMAD.SHL.U32 R10, R10, 0x100000, RZ ;  /* 0x001000000a0a7824 */ /* 0x000fc600078e00ff */
[----:B------:R-:W-:-:S03]  /*41f0*/  IADD3 R24, P2, PT, R24, 0x1, RZ ;  /* 0x0000000118187810 */ /* 0x000fc60007f5e0ff */
[----:B------:R-:W-:Y:S01]  /*4200*/  @P1 IMAD.MOV R16, RZ, RZ, -R16 ;  /* 0x000000ffff101224 */ /* 0x000fe200078e0a10 */
[----:B------:R-:W-:-:S04]  /*4210*/  LEA.HI.X R13, R13, RZ, RZ, 0x16, P2 ;  /* 0x000000ff0d0d7211 */ /* 0x000fc800010fb4ff */
[--C-:B------:R-:W-:Y:S02]  /*4220*/  SHF.R.U64 R24, R24, 0x1, R13.reuse ;  /* 0x0000000118187819 */ /* 0x100fe4000000120d */
[----:B------:R-:W-:Y:S02]  /*4230*/  SHF.R.U32.HI R9, RZ, 0x1, R13 ;  /* 0x00000001ff097819 */ /* 0x000fe4000001160d */
[----:B------:R-:W-:-:S04]  /*4240*/  IADD3 R24, P2, P3, RZ, RZ, R24 ;  /* 0x000000ffff187210 */ /* 0x000fc80007b5e018 */
[----:B------:R-:W-:-:S04]  /*4250*/  IADD3.X R10, PT, PT, R10, 0x3fe00000, R9, P2, P3 ;  /* 0x3fe000000a0a7810 */ /* 0x000fc800017e6409 */
[----:B------:R-:W-:-:S07]  /*4260*/  LOP3.LUT R25, R10, R25, RZ, 0xfc, !PT ;  /* 0x000000190a197212 */ /* 0x000fce00078efcff */
.L_x_40:
[----:B------:R-:W-:-:S04]  /*4270*/  IMAD.MOV.U32 R9, RZ, RZ, 0x0 ;  /* 0x00000000ff097424 */ /* 0x000fc800078e00ff */
[----:B------:R-:W-:Y:S05]  /*4280*/  RET.REL.NODEC R8 `(_Z16haversine_kernelPdS_ddS_i) ;  /* 0xffffffbc085c7950 */ /* 0x000fea0003c3ffff */
.L_x_47:
[----:B------:R-:W-:-:S00]  /*4290*/  BRA `(.L_x_47) ;  /* 0xfffffffc00fc7947 */ /* 0x000fc0000383ffff */
[----:B------:R-:W-:-:S00]  /*42a0*/  NOP ;  /* 0x0000000000007918 */ /* 0x000fc00000000000 */
        /* <DEDUP_REMOVED lines=13> */
.L_x_51:


//--------------------- .nv.global.init           --------------------------
	.section	.nv.global.init,"aw",@progbits
	.align	16
.nv.global.init:
	.type		__cudart_sin_cos_coeffs,@object
	.size		__cudart_sin_cos_coeffs,(__cudart_i2opi_d - __cudart_sin_cos_coeffs)
__cudart_sin_cos_coeffs:
        /*0000*/ 	.byte	0x46, 0xd2, 0xb0, 0x2c, 0xf1, 0xe5, 0x5a, 0xbe, 0x92, 0xe3, 0xac, 0x69, 0xe3, 0x1d, 0xc7, 0x3e
        /*0010*/ 	.byte	0xa1, 0x62, 0xdb, 0x19, 0xa0, 0x01, 0x2a, 0xbf, 0x18, 0x08, 0x11, 0x11, 0x11, 0x11, 0x81, 0x3f
        /*0020*/ 	.byte	0x54, 0x55, 0x55, 0x55, 0x55, 0x55, 0xc5, 0xbf, 0x00, 0x00, 0x00, 0x00, 0x00, 0x00, 0x00, 0x00
        /*0030*/ 	.byte	0x00, 0x00, 0x00, 0x00, 0x00, 0x00, 0x00, 0x00, 0x64, 0x81, 0xfd, 0x20, 0x83, 0xff, 0xa8, 0xbd
        /*0040*/ 	.byte	0x28, 0x85, 0xef, 0xc1, 0xa7, 0xee, 0x21, 0x3e, 0xd9, 0xe6, 0x06, 0x8e, 0x4f, 0x7e, 0x92, 0xbe
        /*0050*/ 	.byte	0xe9, 0xbc, 0xdd, 0x19, 0xa0, 0x01, 0xfa, 0x3e, 0x47, 0x5d, 0xc1, 0x16, 0x6c, 0xc1, 0x56, 0xbf
        /*0060*/ 	.byte	0x51, 0x55, 0x55, 0x55, 0x55, 0x55, 0xa5, 0x3f, 0x00, 0x00, 0x00, 0x00, 0x00, 0x00, 0xe0, 0xbf
        /*0070*/ 	.byte	0x00, 0x00, 0x00, 0x00, 0x00, 0x00, 0xf0, 0x3f, 0x00, 0x00, 0x00, 0x00, 0x00, 0x00, 0x00, 0x00
	.type		__cudart_i2opi_d,@object
	.size		__cudart_i2opi_d,(.L_0 - __cudart_i2opi_d)
__cudart_i2opi_d:
        /* <DEDUP_REMOVED lines=9> */
.L_0:


//--------------------- .nv.shared.reserved.0     --------------------------
	.section	.nv.shared.reserved.0,"aw",@nobits
	.weak		__nv_reservedSMEM_offset_0_alias
	.size		__nv_reservedSMEM_offset_0_alias, 0, 64
	.other		__nv_reservedSMEM_offset_0_alias,@"STO_CUDA_RESERVED_SHARED STV_DEFAULT"
__nv_reservedSMEM_offset_0_alias:
	.zero		0
	.zero		64


//--------------------- .nv.constant0._Z16haversine_kernelPdS_ddS_i --------------------------
	.section	.nv.constant0._Z16haversine_kernelPdS_ddS_i,"a",@progbits
	.sectionflags	@""
	.align	4
.nv.constant0._Z16haversine_kernelPdS_ddS_i:
	.zero		940


//--------------------- SYMBOLS --------------------------

	.type		.nv.reservedSmem.offset0,@object
	.size		.nv.reservedSmem.offset0,0x4
